	.headerflags	@"EF_CUDA_TEXMODE_UNIFIED EF_CUDA_64BIT_ADDRESS EF_CUDA_ACCELERATORS EF_CUDA_SM90 EF_CUDA_VIRTUAL_SM(EF_CUDA_SM90)"
	.elftype	@"ET_EXEC"


//--------------------- .nv.info                  --------------------------
	.section	.nv.info,"",@"SHT_CUDA_INFO"
	.align	4


	//----- nvinfo : EIATTR_REGCOUNT
	.align		4
        /*0000*/ 	.byte	0x04, 0x2f
        /*0002*/ 	.short	(.L_1 - .L_0)
	.align		4
.L_0:
        /*0004*/ 	.word	index@(triton_mm)
        /*0008*/ 	.word	0x00000048


	//----- nvinfo : EIATTR_MIN_STACK_SIZE
	.align		4
.L_1:
        /*000c*/ 	.byte	0x04, 0x12
        /*000e*/ 	.short	(.L_3 - .L_2)
	.align		4
.L_2:
        /*0010*/ 	.word	index@(triton_mm)
        /*0014*/ 	.word	0x00000000


	//----- nvinfo : EIATTR_FRAME_SIZE
	.align		4
.L_3:
        /*0018*/ 	.byte	0x04, 0x11
        /*001a*/ 	.short	(.L_5 - .L_4)
	.align		4
.L_4:
        /*001c*/ 	.word	index@(triton_mm)
        /*0020*/ 	.word	0x00000000


	//----- nvinfo : EIATTR_MIN_STACK_SIZE
	.align		4
.L_5:
        /*0024*/ 	.byte	0x04, 0x12
        /*0026*/ 	.short	(.L_7 - .L_6)
	.align		4
.L_6:
        /*0028*/ 	.word	index@(triton_mm)
        /*002c*/ 	.word	0x00000000
.L_7:


//--------------------- .nv.info.triton_mm        --------------------------
	.section	.nv.info.triton_mm,"",@"SHT_CUDA_INFO"
	.sectionflags	@""
	.align	4


	//----- nvinfo : EIATTR_CUDA_API_VERSION
	.align		4
        /*0000*/ 	.byte	0x04, 0x37
        /*0002*/ 	.short	(.L_9 - .L_8)
.L_8:
        /*0004*/ 	.word	0x0000007c


	//----- nvinfo : EIATTR_KPARAM_INFO
	.align		4
.L_9:
        /*0008*/ 	.byte	0x04, 0x17
        /*000a*/ 	.short	(.L_11 - .L_10)
.L_10:
        /*000c*/ 	.word	0x00000000
        /*0010*/ 	.short	0x0004
        /*0012*/ 	.short	0x001c
        /*0014*/ 	.byte	0x00, 0xf0, 0x11, 0x00


	//----- nvinfo : EIATTR_KPARAM_INFO
	.align		4
.L_11:
        /*0018*/ 	.byte	0x04, 0x17
        /*001a*/ 	.short	(.L_13 - .L_12)
.L_12:
        /*001c*/ 	.word	0x00000000
        /*0020*/ 	.short	0x0003
        /*0022*/ 	.short	0x0018
        /*0024*/ 	.byte	0x00, 0xf0, 0x11, 0x00


	//----- nvinfo : EIATTR_KPARAM_INFO
	.align		4
.L_13:
        /*0028*/ 	.byte	0x04, 0x17
        /*002a*/ 	.short	(.L_15 - .L_14)
.L_14:
        /*002c*/ 	.word	0x00000000
        /*0030*/ 	.short	0x0002
        /*0032*/ 	.short	0x0010
        /*0034*/ 	.byte	0x00, 0xf0, 0x21, 0x00


	//----- nvinfo : EIATTR_KPARAM_INFO
	.align		4
.L_15:
        /*0038*/ 	.byte	0x04, 0x17
        /*003a*/ 	.short	(.L_17 - .L_16)
.L_16:
        /*003c*/ 	.word	0x00000000
        /*0040*/ 	.short	0x0001
        /*0042*/ 	.short	0x0008
        /*0044*/ 	.byte	0x00, 0xf0, 0x21, 0x00


	//----- nvinfo : EIATTR_KPARAM_INFO
	.align		4
.L_17:
        /*0048*/ 	.byte	0x04, 0x17
        /*004a*/ 	.short	(.L_19 - .L_18)
.L_18:
        /*004c*/ 	.word	0x00000000
        /*0050*/ 	.short	0x0000
        /*0052*/ 	.short	0x0000
        /*0054*/ 	.byte	0x00, 0xf0, 0x21, 0x00


	//----- nvinfo : EIATTR_SPARSE_MMA_MASK
	.align		4
.L_19:
        /*0058*/ 	.byte	0x03, 0x50
        /*005a*/ 	.short	0x0000


	//----- nvinfo : EIATTR_MAXREG_COUNT
	.align		4
        /*005c*/ 	.byte	0x03, 0x1b
        /*005e*/ 	.short	0x00ff


	//----- nvinfo : EIATTR_COOP_GROUP_MASK_REGIDS
	.align		4
        /*0060*/ 	.byte	0x04, 0x29
        /*0062*/ 	.short	(.L_21 - .L_20)


	//   ....[0]....
.L_20:
        /*0064*/ 	.word	0xffffffff


	//----- nvinfo : EIATTR_COOP_GROUP_INSTR_OFFSETS
	.align		4
.L_21:
        /*0068*/ 	.byte	0x04, 0x28
        /*006a*/ 	.short	(.L_23 - .L_22)


	//   ....[0]....
.L_22:
        /*006c*/ 	.word	0x000019d0


	//----- nvinfo : EIATTR_EXIT_INSTR_OFFSETS
	.align		4
.L_23:
        /*0070*/ 	.byte	0x04, 0x1c
        /*0072*/ 	.short	(.L_25 - .L_24)


	//   ....[0]....
.L_24:
        /*0074*/ 	.word	0x00000050


	//   ....[1]....
        /*0078*/ 	.word	0x000024d0


	//   ....[2]....
        /*007c*/ 	.word	0x00002520


	//----- nvinfo : EIATTR_MAX_THREADS
	.align		4
.L_25:
        /*0080*/ 	.byte	0x04, 0x05
        /*0082*/ 	.short	(.L_27 - .L_26)
.L_26:
        /*0084*/ 	.word	0x00000080
        /*0088*/ 	.word	0x00000001
        /*008c*/ 	.word	0x00000001


	//----- nvinfo : EIATTR_CBANK_PARAM_SIZE
	.align		4
.L_27:
        /*0090*/ 	.byte	0x03, 0x19
        /*0092*/ 	.short	0x0020


	//----- nvinfo : EIATTR_PARAM_CBANK
	.align		4
        /*0094*/ 	.byte	0x04, 0x0a
        /*0096*/ 	.short	(.L_29 - .L_28)
	.align		4
.L_28:
        /*0098*/ 	.word	index@(.nv.constant0.triton_mm)
        /*009c*/ 	.short	0x0210
        /*009e*/ 	.short	0x0020


	//----- nvinfo : EIATTR_SW_WAR
	.align		4
.L_29:
        /*00a0*/ 	.byte	0x04, 0x36
        /*00a2*/ 	.short	(.L_31 - .L_30)
.L_30:
        /*00a4*/ 	.word	0x00000008
.L_31:


//--------------------- .nv.callgraph             --------------------------
	.section	.nv.callgraph,"",@"SHT_CUDA_CALLGRAPH"
	.align	4
	.sectionentsize	8
	.align		4
        /*0000*/ 	.word	0x00000000
	.align		4
        /*0004*/ 	.word	0xffffffff
	.align		4
        /*0008*/ 	.word	0x00000000
	.align		4
        /*000c*/ 	.word	0xfffffffe
	.align		4
        /*0010*/ 	.word	0x00000000
	.align		4
        /*0014*/ 	.word	0xfffffffd
	.align		4
        /*0018*/ 	.word	0x00000000
	.align		4
        /*001c*/ 	.word	0xfffffffc


//--------------------- .text.triton_mm           --------------------------
	.section	.text.triton_mm,"ax",@progbits
	.sectionflags	@"SHF_BARRIERS=1"
	.align	128
        .global         triton_mm
        .type           triton_mm,@function
        .size           triton_mm,(.L_x_2 - triton_mm)
        .other          triton_mm,@"STO_CUDA_ENTRY STV_DEFAULT"
triton_mm:
.text.triton_mm:
[----:B------:R-:W1:Y:S02]  /*0000*/  LDC R1, c[0x0][0x28] ;  /* 0x00000a00ff017b82 */ /* 0x000e640000000800 */
[----:B------:R-:W2:Y:S02]  /*0010*/  LDC.64 R2, c[0x0][0x228] ;  /* 0x00008a00ff027b82 */ /* 0x000ea40000000a00 */
[----:B--2---:R-:W-:-:S04]  /*0020*/  IMAD.IADD R0, R3, 0x1, R2 ;  /* 0x0000000103007824 */ /* 0x004fc800078e0202 */
[----:B------:R-:W-:-:S05]  /*0030*/  IMAD R2, R0, 0x3000, RZ ;  /* 0x0000300000027824 */ /* 0x000fca00078e02ff */
[----:B------:R-:W-:-:S13]  /*0040*/  ISETP.NE.AND P0, PT, R2, RZ, PT ;  /* 0x000000ff0200720c */ /* 0x000fda0003f05270 */
[----:B------:R-:W-:Y:S05]  /*0050*/  @!P0 EXIT ;  /* 0x000000000000894d */ /* 0x000fea0003800000 */
[----:B------:R-:W2:Y:S01]  /*0060*/  S2R R11, SR_CTAID.X ;  /* 0x00000000000b7919 */ /* 0x000ea20000002500 */
[----:B------:R-:W-:Y:S01]  /*0070*/  VIADD R2, R0, 0x3f ;  /* 0x0000003f00027836 */ /* 0x000fe20000000000 */
[----:B------:R-:W-:Y:S01]  /*0080*/  IABS R18, R0 ;  /* 0x0000000000127213 */ /* 0x000fe20000000000 */
[----:B------:R-:W3:Y:S01]  /*0090*/  S2UR UR4, SR_CgaCtaId ;  /* 0x00000000000479c3 */ /* 0x000ee20000008800 */
[----:B------:R-:W-:Y:S01]  /*00a0*/  UMOV UR10, 0x400 ;  /* 0x00000400000a7882 */ /* 0x000fe20000000000 */
[----:B------:R-:W-:Y:S01]  /*00b0*/  ULDC.64 UR14, c[0x0][0x208] ;  /* 0x00008200000e7ab9 */ /* 0x000fe20000000a00 */
[----:B------:R-:W-:Y:S01]  /*00c0*/  SHF.R.S32.HI R3, RZ, 0x1f, R2 ;  /* 0x0000001fff037819 */ /* 0x000fe20000011402 */
[----:B------:R-:W4:Y:S01]  /*00d0*/  I2F.RP R14, R18 ;  /* 0x00000012000e7306 */ /* 0x000f220000209400 */
[----:B------:R-:W-:Y:S01]  /*00e0*/  UMOV UR12, 0x3 ;  /* 0x00000003000c7882 */ /* 0x000fe20000000000 */
[----:B------:R-:W-:Y:S01]  /*00f0*/  UMOV UR11, 0xffffffff ;  /* 0xffffffff000b7882 */ /* 0x000fe20000000000 */
[----:B------:R-:W-:Y:S01]  /*0100*/  LEA.HI R2, R3, R2, RZ, 0x6 ;  /* 0x0000000203027211 */ /* 0x000fe200078f30ff */
[----:B------:R-:W5:Y:S01]  /*0110*/  LDC.64 R56, c[0x0][0x210] ;  /* 0x00008400ff387b82 */ /* 0x000f620000000a00 */
[----:B------:R-:W-:Y:S01]  /*0120*/  UMOV UR6, URZ ;  /* 0x0000003f00067c82 */ /* 0x000fe20008000000 */
[----:B------:R-:W-:-:S06]  /*0130*/  UMOV UR7, URZ ;  /* 0x0000003f00077c82 */ /* 0x000fcc0008000000 */
[----:B------:R-:W5:Y:S01]  /*0140*/  LDC.64 R64, c[0x0][0x218] ;  /* 0x00008600ff407b82 */ /* 0x000f620000000a00 */
[----:B----4-:R-:W4:Y:S01]  /*0150*/  MUFU.RCP R19, R14 ;  /* 0x0000000e00137308 */ /* 0x010f220000001000 */
[----:B---3--:R-:W-:-:S04]  /*0160*/  UPRMT UR10, UR4, 0x654, UR10 ;  /* 0x00000654040a7896 */ /* 0x008fc8000800000a */
[----:B------:R-:W-:Y:S01]  /*0170*/  UIADD3 UR13, UR10, 0x14000, URZ ;  /* 0x000140000a0d7890 */ /* 0x000fe2000fffe03f */
[C---:B--2---:R-:W-:Y:S01]  /*0180*/  IMAD.HI R4, R11.reuse, 0x2aaaaaab, RZ ;  /* 0x2aaaaaab0b047827 */ /* 0x044fe200078e02ff */
[----:B------:R-:W-:-:S04]  /*0190*/  ISETP.GE.AND P1, PT, R11, RZ, PT ;  /* 0x000000ff0b00720c */ /* 0x000fc80003f26270 */
[----:B------:R-:W-:Y:S01]  /*01a0*/  SHF.R.U32.HI R5, RZ, 0x1f, R4 ;  /* 0x0000001fff057819 */ /* 0x000fe20000011604 */
[----:B----4-:R-:W-:-:S03]  /*01b0*/  VIADD R19, R19, 0xffffffe ;  /* 0x0ffffffe13137836 */ /* 0x010fc60000000000 */
[----:B------:R-:W-:Y:S01]  /*01c0*/  LEA.HI.SX32 R6, R4, R5, 0x17 ;  /* 0x0000000504067211 */ /* 0x000fe200078fbaff */
[----:B------:R-:W-:Y:S04]  /*01d0*/  F2I.FTZ.U32.TRUNC.NTZ R21, R19 ;  /* 0x0000001300157305 */ /* 0x000fe8000021f000 */
[C---:B------:R-:W-:Y:S02]  /*01e0*/  IMAD.SHL.U32 R7, R6.reuse, 0x8, RZ ;  /* 0x0000000806077824 */ /* 0x040fe400078e00ff */
[----:B------:R-:W-:-:S03]  /*01f0*/  IMAD R6, R6, -0xc00, R11 ;  /* 0xfffff40006067824 */ /* 0x000fc600078e020b */
[----:B------:R-:W-:Y:S02]  /*0200*/  LEA.HI.SX32 R2, R2, -R7, 0x1a ;  /* 0x8000000702027211 */ /* 0x000fe400078fd2ff */
[----:B------:R-:W-:Y:S02]  /*0210*/  IABS R12, R6 ;  /* 0x00000006000c7213 */ /* 0x000fe40000000000 */
[----:B------:R-:W-:Y:S02]  /*0220*/  VIMNMX R9, R2, 0x8, PT ;  /* 0x0000000802097848 */ /* 0x000fe40003fe0100 */
[----:B------:R-:W2:Y:S02]  /*0230*/  S2R R2, SR_TID.X ;  /* 0x0000000000027919 */ /* 0x000ea40000002100 */
[----:B------:R-:W-:-:S04]  /*0240*/  IABS R8, R9 ;  /* 0x0000000900087213 */ /* 0x000fc80000000000 */
[----:B------:R-:W3:Y:S08]  /*0250*/  I2F.RP R3, R8 ;  /* 0x0000000800037306 */ /* 0x000ef00000209400 */
[----:B---3--:R-:W3:Y:S01]  /*0260*/  MUFU.RCP R3, R3 ;  /* 0x0000000300037308 */ /* 0x008ee20000001000 */
[----:B--2---:R-:W-:Y:S01]  /*0270*/  SHF.R.U32.HI R22, RZ, 0x4, R2 ;  /* 0x00000004ff167819 */ /* 0x004fe20000011602 */
[C---:B------:R-:W-:Y:S01]  /*0280*/  IMAD.SHL.U32 R67, R2.reuse, 0x8, RZ ;  /* 0x0000000802437824 */ /* 0x040fe200078e00ff */
[----:B------:R-:W-:Y:S01]  /*0290*/  LOP3.LUT R16, R2, 0x8, RZ, 0xc0, !PT ;  /* 0x0000000802107812 */ /* 0x000fe200078ec0ff */
[----:B---3--:R-:W-:Y:S01]  /*02a0*/  VIADD R4, R3, 0xffffffe ;  /* 0x0ffffffe03047836 */ /* 0x008fe20000000000 */
[----:B------:R-:W-:-:S02]  /*02b0*/  IABS R3, R9 ;  /* 0x0000000900037213 */ /* 0x000fc40000000000 */
[----:B------:R-:W-:Y:S01]  /*02c0*/  SGXT.U32 R22, R22, 0x3 ;  /* 0x000000031616781a */ /* 0x000fe20000000000 */
[----:B------:R2:W3:Y:S01]  /*02d0*/  F2I.FTZ.U32.TRUNC.NTZ R5, R4 ;  /* 0x0000000400057305 */ /* 0x0004e2000021f000 */
[----:B------:R-:W-:Y:S01]  /*02e0*/  IMAD.SHL.U32 R20, R16, 0x200, RZ ;  /* 0x0000020010147824 */ /* 0x000fe200078e00ff */
[----:B------:R-:W-:Y:S01]  /*02f0*/  LOP3.LUT R46, R67, 0x38, RZ, 0xc0, !PT ;  /* 0x00000038432e7812 */ /* 0x000fe200078ec0ff */
[----:B------:R-:W-:Y:S01]  /*0300*/  IMAD.MOV R10, RZ, RZ, -R3 ;  /* 0x000000ffff0a7224 */ /* 0x000fe200078e0a03 */
[C---:B------:R-:W-:Y:S01]  /*0310*/  LOP3.LUT R17, R22.reuse, 0x38, RZ, 0xfc, !PT ;  /* 0x0000003816117812 */ /* 0x040fe200078efcff */
[C---:B------:R-:W-:Y:S01]  /*0320*/  IMAD.SHL.U32 R24, R22.reuse, 0x8, RZ ;  /* 0x0000000816187824 */ /* 0x040fe200078e00ff */
[C---:B------:R-:W-:Y:S01]  /*0330*/  LOP3.LUT R14, R22.reuse, 0x30, RZ, 0xfc, !PT ;  /* 0x00000030160e7812 */ /* 0x040fe200078efcff */
[----:B------:R-:W-:Y:S02]  /*0340*/  IMAD.SHL.U32 R23, R22, 0x40, RZ ;  /* 0x0000004016177824 */ /* 0x000fe400078e00ff */
[----:B--2---:R-:W-:Y:S01]  /*0350*/  IMAD.MOV.U32 R4, RZ, RZ, RZ ;  /* 0x000000ffff047224 */ /* 0x004fe200078e00ff */
[----:B------:R-:W-:-:S02]  /*0360*/  LOP3.LUT R25, R24, 0x38, R67, 0x78, !PT ;  /* 0x0000003818197812 */ /* 0x000fc400078e7843 */
[----:B------:R-:W-:Y:S02]  /*0370*/  LOP3.LUT R24, RZ, R9, RZ, 0x33, !PT ;  /* 0x00000009ff187212 */ /* 0x000fe400078e33ff */
[----:B------:R-:W-:Y:S01]  /*0380*/  LOP3.LUT R23, R25, R23, RZ, 0xfc, !PT ;  /* 0x0000001719177212 */ /* 0x000fe200078efcff */
[----:B---3--:R-:W-:-:S04]  /*0390*/  IMAD.MOV R13, RZ, RZ, -R5 ;  /* 0x000000ffff0d7224 */ /* 0x008fc800078e0a05 */
[----:B------:R-:W-:-:S04]  /*03a0*/  IMAD R13, R13, R8, RZ ;  /* 0x000000080d0d7224 */ /* 0x000fc800078e02ff */
[----:B------:R-:W-:Y:S01]  /*03b0*/  IMAD.HI.U32 R5, R5, R13, R4 ;  /* 0x0000000d05057227 */ /* 0x000fe200078e0004 */
[----:B------:R-:W-:-:S05]  /*03c0*/  IABS R4, R11 ;  /* 0x0000000b00047213 */ /* 0x000fca0000000000 */
[----:B------:R-:W-:-:S04]  /*03d0*/  IMAD.HI.U32 R3, R5, R4, RZ ;  /* 0x0000000405037227 */ /* 0x000fc800078e00ff */
[----:B------:R-:W-:Y:S01]  /*03e0*/  IMAD R11, R3, R10, R4 ;  /* 0x0000000a030b7224 */ /* 0x000fe200078e0204 */
[C---:B------:R-:W-:Y:S01]  /*03f0*/  LOP3.LUT R4, R22.reuse, 0x10, RZ, 0xfc, !PT ;  /* 0x0000001016047812 */ /* 0x040fe200078efcff */
[----:B------:R-:W-:Y:S01]  /*0400*/  IMAD.HI.U32 R15, R5, R12, RZ ;  /* 0x0000000c050f7227 */ /* 0x000fe200078e00ff */
[----:B------:R-:W-:Y:S02]  /*0410*/  LOP3.LUT R3, R22, 0x8, RZ, 0xfc, !PT ;  /* 0x0000000816037812 */ /* 0x000fe400078efcff */
[----:B------:R-:W-:Y:S01]  /*0420*/  ISETP.GT.U32.AND P0, PT, R8, R11, PT ;  /* 0x0000000b0800720c */ /* 0x000fe20003f04070 */
[----:B------:R-:W-:Y:S01]  /*0430*/  IMAD R13, R15, R10, R12 ;  /* 0x0000000a0f0d7224 */ /* 0x000fe200078e020c */
[----:B------:R-:W-:Y:S01]  /*0440*/  LOP3.LUT R12, R22, 0x28, RZ, 0xfc, !PT ;  /* 0x00000028160c7812 */ /* 0x000fe200078efcff */
[----:B------:R-:W-:Y:S01]  /*0450*/  IMAD.SHL.U32 R4, R4, 0x40, RZ ;  /* 0x0000004004047824 */ /* 0x000fe200078e00ff */
[----:B------:R-:W-:Y:S01]  /*0460*/  LOP3.LUT R10, R22, 0x20, RZ, 0xfc, !PT ;  /* 0x00000020160a7812 */ /* 0x000fe200078efcff */
[----:B------:R-:W-:Y:S01]  /*0470*/  IMAD.SHL.U32 R26, R3, 0x40, RZ ;  /* 0x00000040031a7824 */ /* 0x000fe200078e00ff */
[----:B------:R-:W-:Y:S01]  /*0480*/  ISETP.GT.U32.AND P2, PT, R8, R13, PT ;  /* 0x0000000d0800720c */ /* 0x000fe20003f44070 */
[----:B------:R-:W-:Y:S01]  /*0490*/  IMAD.SHL.U32 R12, R12, 0x40, RZ ;  /* 0x000000400c0c7824 */ /* 0x000fe200078e00ff */
[----:B------:R-:W-:Y:S01]  /*04a0*/  LOP3.LUT R5, R22, 0x18, RZ, 0xfc, !PT ;  /* 0x0000001816057812 */ /* 0x000fe200078efcff */
[----:B------:R-:W-:Y:S01]  /*04b0*/  IMAD.SHL.U32 R3, R10, 0x40, RZ ;  /* 0x000000400a037824 */ /* 0x000fe200078e00ff */
[----:B------:R-:W-:Y:S01]  /*04c0*/  LOP3.LUT R27, R4, R25, RZ, 0xfc, !PT ;  /* 0x00000019041b7212 */ /* 0x000fe200078efcff */
[----:B------:R-:W-:Y:S01]  /*04d0*/  IMAD.SHL.U32 R10, R17, 0x40, RZ ;  /* 0x00000040110a7824 */ /* 0x000fe200078e00ff */
[----:B------:R-:W-:Y:S01]  /*04e0*/  LOP3.LUT R4, R20, R12, R25, 0xfe, !PT ;  /* 0x0000000c14047212 */ /* 0x000fe200078efe19 */
[--C-:B------:R-:W-:Y:S01]  /*04f0*/  @!P0 IMAD.IADD R11, R11, 0x1, -R8.reuse ;  /* 0x000000010b0b8824 */ /* 0x100fe200078e0a08 */
[----:B------:R-:W-:Y:S01]  /*0500*/  LOP3.LUT R12, R6, R9, RZ, 0x3c, !PT ;  /* 0x00000009060c7212 */ /* 0x000fe200078e3cff */
[----:B------:R-:W-:Y:S01]  /*0510*/  IMAD.SHL.U32 R28, R5, 0x40, RZ ;  /* 0x00000040051c7824 */ /* 0x000fe200078e00ff */
[----:B------:R-:W-:Y:S01]  /*0520*/  LOP3.LUT R6, R20, R10, R25, 0xfe, !PT ;  /* 0x0000000a14067212 */ /* 0x000fe200078efe19 */
[----:B------:R-:W-:Y:S01]  /*0530*/  IMAD.SHL.U32 R5, R14, 0x40, RZ ;  /* 0x000000400e057824 */ /* 0x000fe200078e00ff */
[----:B------:R-:W-:Y:S01]  /*0540*/  ISETP.GT.U32.AND P0, PT, R8, R11, PT ;  /* 0x0000000b0800720c */ /* 0x000fe20003f04070 */
[----:B------:R-:W-:Y:S01]  /*0550*/  @!P2 IMAD.IADD R13, R13, 0x1, -R8 ;  /* 0x000000010d0da824 */ /* 0x000fe200078e0a08 */
[-C--:B------:R-:W-:Y:S01]  /*0560*/  LOP3.LUT R17, R26, R25.reuse, RZ, 0xfc, !PT ;  /* 0x000000191a117212 */ /* 0x080fe200078efcff */
[----:B------:R-:W-:Y:S01]  /*0570*/  IMAD.SHL.U32 R14, R16, 0x100, RZ ;  /* 0x00000100100e7824 */ /* 0x000fe200078e00ff */
[----:B------:R-:W-:Y:S01]  /*0580*/  LOP3.LUT R29, R28, R25, RZ, 0xfc, !PT ;  /* 0x000000191c1d7212 */ /* 0x000fe200078efcff */
[----:B------:R-:W-:Y:S01]  /*0590*/  @!P2 VIADD R15, R15, 0x1 ;  /* 0x000000010f0fa836 */ /* 0x000fe20000000000 */
[----:B------:R-:W-:-:S02]  /*05a0*/  LOP3.LUT R3, R20, R3, R25, 0xfe, !PT ;  /* 0x0000000314037212 */ /* 0x000fc400078efe19 */
[----:B------:R-:W-:Y:S02]  /*05b0*/  LOP3.LUT R5, R20, R5, R25, 0xfe, !PT ;  /* 0x0000000514057212 */ /* 0x000fe400078efe19 */
[----:B------:R-:W-:Y:S02]  /*05c0*/  ISETP.GE.AND P3, PT, R12, RZ, PT ;  /* 0x000000ff0c00720c */ /* 0x000fe40003f66270 */
[----:B------:R-:W-:Y:S01]  /*05d0*/  LOP3.LUT R12, R27, R14, RZ, 0xfc, !PT ;  /* 0x0000000e1b0c7212 */ /* 0x000fe200078efcff */
[----:B------:R-:W-:Y:S01]  /*05e0*/  @!P0 IMAD.IADD R11, R11, 0x1, -R8 ;  /* 0x000000010b0b8824 */ /* 0x000fe200078e0a08 */
[----:B------:R-:W-:Y:S02]  /*05f0*/  ISETP.NE.AND P0, PT, R9, RZ, PT ;  /* 0x000000ff0900720c */ /* 0x000fe40003f05270 */
[----:B------:R-:W-:Y:S01]  /*0600*/  LOP3.LUT R9, R17, R20, RZ, 0xfc, !PT ;  /* 0x0000001411097212 */ /* 0x000fe200078efcff */
[----:B------:R-:W-:Y:S01]  /*0610*/  @!P1 IMAD.MOV R11, RZ, RZ, -R11 ;  /* 0x000000ffff0b9224 */ /* 0x000fe200078e0a0b */
[----:B------:R-:W-:-:S02]  /*0620*/  ISETP.GE.U32.AND P1, PT, R13, R8, PT ;  /* 0x000000080d00720c */ /* 0x000fc40003f26070 */
[----:B------:R-:W-:Y:S02]  /*0630*/  LOP3.LUT R8, R23, R14, RZ, 0xfc, !PT ;  /* 0x0000000e17087212 */ /* 0x000fe400078efcff */
[----:B------:R-:W-:Y:S02]  /*0640*/  SEL R10, R24, R11, !P0 ;  /* 0x0000000b180a7207 */ /* 0x000fe40004000000 */
[-C--:B------:R-:W-:Y:S02]  /*0650*/  LOP3.LUT R11, R27, R20.reuse, RZ, 0xfc, !PT ;  /* 0x000000141b0b7212 */ /* 0x080fe400078efcff */
[-C--:B------:R-:W-:Y:S01]  /*0660*/  LOP3.LUT R13, R29, R20.reuse, RZ, 0xfc, !PT ;  /* 0x000000141d0d7212 */ /* 0x080fe200078efcff */
[----:B------:R-:W-:Y:S01]  /*0670*/  IMAD.IADD R19, R7, 0x1, R10 ;  /* 0x0000000107137824 */ /* 0x000fe200078e020a */
[----:B------:R-:W-:Y:S01]  /*0680*/  LOP3.LUT R7, R23, R20, RZ, 0xfc, !PT ;  /* 0x0000001417077212 */ /* 0x000fe200078efcff */
[----:B------:R-:W-:Y:S01]  /*0690*/  IMAD.MOV R23, RZ, RZ, -R21 ;  /* 0x000000ffff177224 */ /* 0x000fe200078e0a15 */
[----:B------:R-:W-:Y:S01]  /*06a0*/  LOP3.LUT R10, R17, R14, RZ, 0xfc, !PT ;  /* 0x0000000e110a7212 */ /* 0x000fe200078efcff */
[----:B------:R-:W-:Y:S01]  /*06b0*/  IMAD.SHL.U32 R17, R19, 0x40, RZ ;  /* 0x0000004013117824 */ /* 0x000fe200078e00ff */
[----:B------:R-:W-:Y:S01]  /*06c0*/  IABS R25, R0 ;  /* 0x0000000000197213 */ /* 0x000fe20000000000 */
[----:B------:R-:W-:Y:S01]  /*06d0*/  IMAD R19, R23, R18, RZ ;  /* 0x0000001217137224 */ /* 0x000fe200078e02ff */
[----:B------:R-:W-:Y:S01]  /*06e0*/  LOP3.LUT R14, R29, R14, RZ, 0xfc, !PT ;  /* 0x0000000e1d0e7212 */ /* 0x000fe200078efcff */
[----:B------:R-:W-:Y:S01]  /*06f0*/  IMAD.MOV.U32 R20, RZ, RZ, RZ ;  /* 0x000000ffff147224 */ /* 0x000fe200078e00ff */
[----:B------:R-:W-:Y:S01]  /*0700*/  LOP3.LUT R28, R17, R22, RZ, 0xfc, !PT ;  /* 0x00000016111c7212 */ /* 0x000fe200078efcff */
[----:B------:R-:W-:Y:S01]  /*0710*/  IMAD.MOV R26, RZ, RZ, -R25 ;  /* 0x000000ffff1a7224 */ /* 0x000fe200078e0a19 */
[----:B------:R-:W-:Y:S01]  /*0720*/  LOP3.LUT R30, R17, 0x8, R22, 0xfe, !PT ;  /* 0x00000008111e7812 */ /* 0x000fe200078efe16 */
[----:B------:R-:W-:Y:S01]  /*0730*/  IMAD.HI.U32 R20, R21, R19, R20 ;  /* 0x0000001315147227 */ /* 0x000fe200078e0014 */
[----:B------:R-:W-:-:S02]  /*0740*/  IABS R27, R28 ;  /* 0x0000001c001b7213 */ /* 0x000fc40000000000 */
[----:B------:R-:W-:Y:S01]  /*0750*/  IABS R29, R30 ;  /* 0x0000001e001d7213 */ /* 0x000fe20000000000 */
[----:B------:R-:W-:Y:S01]  /*0760*/  @P1 VIADD R15, R15, 0x1 ;  /* 0x000000010f0f1836 */ /* 0x000fe20000000000 */
[----:B------:R-:W-:Y:S01]  /*0770*/  LOP3.LUT R32, R17, 0x10, R22, 0xfe, !PT ;  /* 0x0000001011207812 */ /* 0x000fe200078efe16 */
[C---:B------:R-:W-:Y:S01]  /*0780*/  IMAD.HI.U32 R19, R20.reuse, R27, RZ ;  /* 0x0000001b14137227 */ /* 0x040fe200078e00ff */
[----:B------:R-:W-:Y:S02]  /*0790*/  LOP3.LUT R34, R17, 0x18, R22, 0xfe, !PT ;  /* 0x0000001811227812 */ /* 0x000fe400078efe16 */
[----:B------:R-:W-:Y:S01]  /*07a0*/  IABS R23, R32 ;  /* 0x0000002000177213 */ /* 0x000fe20000000000 */
[----:B------:R-:W-:Y:S01]  /*07b0*/  IMAD R27, R19, R26, R27 ;  /* 0x0000001a131b7224 */ /* 0x000fe200078e021b */
[----:B------:R-:W-:Y:S01]  /*07c0*/  IABS R25, R34 ;  /* 0x0000002200197213 */ /* 0x000fe20000000000 */
[----:B------:R-:W-:Y:S01]  /*07d0*/  IMAD.HI.U32 R19, R20, R29, RZ ;  /* 0x0000001d14137227 */ /* 0x000fe200078e00ff */
[----:B------:R-:W-:-:S02]  /*07e0*/  LOP3.LUT R36, R17, 0x28, R22, 0xfe, !PT ;  /* 0x0000002811247812 */ /* 0x000fc400078efe16 */
[----:B------:R-:W-:Y:S01]  /*07f0*/  ISETP.GT.U32.AND P1, PT, R18, R27, PT ;  /* 0x0000001b1200720c */ /* 0x000fe20003f24070 */
[----:B------:R-:W-:Y:S01]  /*0800*/  IMAD R29, R19, R26, R29 ;  /* 0x0000001a131d7224 */ /* 0x000fe200078e021d */
[----:B------:R-:W-:Y:S01]  /*0810*/  IABS R33, R36 ;  /* 0x0000002400217213 */ /* 0x000fe20000000000 */
[----:B------:R-:W-:Y:S01]  /*0820*/  IMAD.HI.U32 R19, R20, R23, RZ ;  /* 0x0000001714137227 */ /* 0x000fe200078e00ff */
[----:B------:R-:W-:Y:S02]  /*0830*/  LOP3.LUT R35, R17, 0x20, R22, 0xfe, !PT ;  /* 0x0000002011237812 */ /* 0x000fe400078efe16 */
[----:B------:R-:W-:Y:S01]  /*0840*/  ISETP.GT.U32.AND P2, PT, R18, R29, PT ;  /* 0x0000001d1200720c */ /* 0x000fe20003f44070 */
[----:B------:R-:W-:Y:S01]  /*0850*/  IMAD R19, R19, R26, R23 ;  /* 0x0000001a13137224 */ /* 0x000fe200078e0217 */
[----:B------:R-:W-:Y:S01]  /*0860*/  IABS R31, R35 ;  /* 0x00000023001f7213 */ /* 0x000fe20000000000 */
[----:B------:R-:W-:Y:S01]  /*0870*/  IMAD.HI.U32 R21, R20, R25, RZ ;  /* 0x0000001914157227 */ /* 0x000fe200078e00ff */
[----:B------:R-:W-:-:S02]  /*0880*/  LOP3.LUT R37, R17, 0x30, R22, 0xfe, !PT ;  /* 0x0000003011257812 */ /* 0x000fc400078efe16 */
[----:B------:R-:W-:Y:S01]  /*0890*/  ISETP.GT.U32.AND P5, PT, R18, R19, PT ;  /* 0x000000131200720c */ /* 0x000fe20003fa4070 */
[----:B------:R-:W-:Y:S01]  /*08a0*/  @!P3 IMAD.MOV R15, RZ, RZ, -R15 ;  /* 0x000000ffff0fb224 */ /* 0x000fe200078e0a0f */
[----:B------:R-:W-:Y:S01]  /*08b0*/  LOP3.LUT R38, R17, 0x38, R22, 0xfe, !PT ;  /* 0x0000003811267812 */ /* 0x000fe200078efe16 */
[-C--:B------:R-:W-:Y:S01]  /*08c0*/  IMAD R21, R21, R26.reuse, R25 ;  /* 0x0000001a15157224 */ /* 0x080fe200078e0219 */
[----:B------:R-:W-:Y:S01]  /*08d0*/  ISETP.GE.AND P4, PT, R28, RZ, PT ;  /* 0x000000ff1c00720c */ /* 0x000fe20003f86270 */
[----:B------:R-:W-:Y:S01]  /*08e0*/  IMAD.HI.U32 R25, R20, R33, RZ ;  /* 0x0000002114197227 */ /* 0x000fe200078e00ff */
[----:B------:R-:W-:Y:S02]  /*08f0*/  SEL R15, R24, R15, !P0 ;  /* 0x0000000f180f7207 */ /* 0x000fe40004000000 */
[----:B------:R-:W-:Y:S01]  /*0900*/  ISETP.GT.U32.AND P0, PT, R18, R21, PT ;  /* 0x000000151200720c */ /* 0x000fe20003f04070 */
[----:B------:R-:W-:Y:S01]  /*0910*/  IMAD R25, R25, R26, R33 ;  /* 0x0000001a19197224 */ /* 0x000fe200078e0221 */
[----:B------:R-:W-:Y:S01]  /*0920*/  IABS R33, R38 ;  /* 0x0000002600217213 */ /* 0x000fe20000000000 */
[----:B------:R-:W-:Y:S01]  /*0930*/  @!P2 IMAD.IADD R29, R29, 0x1, -R18 ;  /* 0x000000011d1da824 */ /* 0x000fe200078e0a12 */
[----:B------:R-:W-:Y:S01]  /*0940*/  LEA R66, R7, UR10, 0x1 ;  /* 0x0000000a07427c11 */ /* 0x000fe2000f8e08ff */
[----:B------:R-:W-:Y:S01]  /*0950*/  IMAD.HI.U32 R23, R20, R31, RZ ;  /* 0x0000001f14177227 */ /* 0x000fe200078e00ff */
[----:B------:R-:W-:-:S02]  /*0960*/  LEA R68, R9, UR10, 0x1 ;  /* 0x0000000a09447c11 */ /* 0x000fc4000f8e08ff */
[C---:B------:R-:W-:Y:S01]  /*0970*/  ISETP.GT.U32.AND P2, PT, R18.reuse, R29, PT ;  /* 0x0000001d1200720c */ /* 0x040fe20003f44070 */
[--C-:B------:R-:W-:Y:S01]  /*0980*/  @!P1 IMAD.IADD R27, R27, 0x1, -R18.reuse ;  /* 0x000000011b1b9824 */ /* 0x100fe200078e0a12 */
[----:B------:R-:W-:Y:S01]  /*0990*/  ISETP.GT.U32.AND P1, PT, R18, R25, PT ;  /* 0x000000191200720c */ /* 0x000fe20003f24070 */
[----:B------:R-:W-:Y:S01]  /*09a0*/  IMAD R23, R23, R26, R31 ;  /* 0x0000001a17177224 */ /* 0x000fe200078e021f */
[----:B------:R-:W-:Y:S01]  /*09b0*/  IABS R31, R37 ;  /* 0x00000025001f7213 */ /* 0x000fe20000000000 */
[--C-:B------:R-:W-:Y:S01]  /*09c0*/  @!P5 IMAD.IADD R19, R19, 0x1, -R18.reuse ;  /* 0x000000011313d824 */ /* 0x100fe200078e0a12 */
[----:B------:R-:W-:Y:S01]  /*09d0*/  ISETP.GE.AND P5, PT, R30, RZ, PT ;  /* 0x000000ff1e00720c */ /* 0x000fe20003fa6270 */
[----:B------:R-:W-:Y:S01]  /*09e0*/  @!P0 IMAD.IADD R21, R21, 0x1, -R18 ;  /* 0x0000000115158824 */ /* 0x000fe200078e0a12 */
[----:B------:R-:W-:Y:S01]  /*09f0*/  ISETP.GT.U32.AND P3, PT, R18, R23, PT ;  /* 0x000000171200720c */ /* 0x000fe20003f64070 */
[----:B------:R-:W-:Y:S01]  /*0a00*/  IMAD.HI.U32 R24, R20, R31, RZ ;  /* 0x0000001f14187227 */ /* 0x000fe200078e00ff */
[----:B------:R-:W-:-:S02]  /*0a10*/  ISETP.GT.U32.AND P6, PT, R18, R27, PT ;  /* 0x0000001b1200720c */ /* 0x000fc40003fc4070 */
[----:B------:R-:W-:Y:S01]  /*0a20*/  ISETP.GE.AND P0, PT, R32, RZ, PT ;  /* 0x000000ff2000720c */ /* 0x000fe20003f06270 */
[-C--:B------:R-:W-:Y:S01]  /*0a30*/  IMAD R31, R24, R26.reuse, R31 ;  /* 0x0000001a181f7224 */ /* 0x080fe200078e021f */
[----:B------:R-:W-:Y:S01]  /*0a40*/  LEA R40, R11, UR10, 0x1 ;  /* 0x0000000a0b287c11 */ /* 0x000fe2000f8e08ff */
[--C-:B------:R-:W-:Y:S01]  /*0a50*/  @!P1 IMAD.IADD R25, R25, 0x1, -R18.reuse ;  /* 0x0000000119199824 */ /* 0x100fe200078e0a12 */
[----:B------:R-:W-:Y:S01]  /*0a60*/  ISETP.GT.U32.AND P1, PT, R18, R21, PT ;  /* 0x000000151200720c */ /* 0x000fe20003f24070 */
[--C-:B------:R-:W-:Y:S01]  /*0a70*/  @!P2 IMAD.IADD R29, R29, 0x1, -R18.reuse ;  /* 0x000000011d1da824 */ /* 0x100fe200078e0a12 */
[----:B------:R-:W-:Y:S01]  /*0a80*/  LEA R62, R13, UR10, 0x1 ;  /* 0x0000000a0d3e7c11 */ /* 0x000fe2000f8e08ff */
[----:B------:R-:W-:Y:S01]  /*0a90*/  IMAD.HI.U32 R20, R20, R33, RZ ;  /* 0x0000002114147227 */ /* 0x000fe200078e00ff */
[----:B------:R-:W-:Y:S02]  /*0aa0*/  LEA R60, R3, UR10, 0x1 ;  /* 0x0000000a033c7c11 */ /* 0x000fe4000f8e08ff */
[----:B------:R-:W-:Y:S01]  /*0ab0*/  LEA R58, R4, UR10, 0x1 ;  /* 0x0000000a043a7c11 */ /* 0x000fe2000f8e08ff */
[----:B------:R-:W-:Y:S01]  /*0ac0*/  @!P5 IMAD.MOV R29, RZ, RZ, -R29 ;  /* 0x000000ffff1dd224 */ /* 0x000fe200078e0a1d */
[----:B------:R-:W-:Y:S01]  /*0ad0*/  ISETP.GT.U32.AND P5, PT, R18, R31, PT ;  /* 0x0000001f1200720c */ /* 0x000fe20003fa4070 */
[----:B------:R-:W-:Y:S01]  /*0ae0*/  IMAD R33, R20, R26, R33 ;  /* 0x0000001a14217224 */ /* 0x000fe200078e0221 */
[----:B------:R-:W-:Y:S01]  /*0af0*/  LEA R49, R5, UR10, 0x1 ;  /* 0x0000000a05317c11 */ /* 0x000fe2000f8e08ff */
[--C-:B------:R-:W-:Y:S01]  /*0b00*/  @!P3 IMAD.IADD R23, R23, 0x1, -R18.reuse ;  /* 0x000000011717b824 */ /* 0x100fe200078e0a12 */
[C---:B------:R-:W-:Y:S01]  /*0b10*/  ISETP.GT.U32.AND P3, PT, R18.reuse, R25, PT ;  /* 0x000000191200720c */ /* 0x040fe20003f64070 */
[--C-:B------:R-:W-:Y:S01]  /*0b20*/  @!P1 IMAD.IADD R21, R21, 0x1, -R18.reuse ;  /* 0x0000000115159824 */ /* 0x100fe200078e0a12 */
[C---:B------:R-:W-:Y:S01]  /*0b30*/  ISETP.GT.U32.AND P1, PT, R18.reuse, R33, PT ;  /* 0x000000211200720c */ /* 0x040fe20003f24070 */
[--C-:B------:R-:W-:Y:S01]  /*0b40*/  @!P6 IMAD.IADD R27, R27, 0x1, -R18.reuse ;  /* 0x000000011b1be824 */ /* 0x100fe200078e0a12 */
[C---:B------:R-:W-:Y:S01]  /*0b50*/  ISETP.GT.U32.AND P6, PT, R18.reuse, R19, PT ;  /* 0x000000131200720c */ /* 0x040fe20003fc4070 */
[----:B------:R-:W-:Y:S01]  /*0b60*/  IMAD.SHL.U32 R15, R15, 0x20, RZ ;  /* 0x000000200f0f7824 */ /* 0x000fe200078e00ff */
[----:B------:R-:W-:Y:S01]  /*0b70*/  ISETP.GT.U32.AND P2, PT, R18, R23, PT ;  /* 0x000000171200720c */ /* 0x000fe20003f44070 */
[----:B------:R-:W-:Y:S01]  /*0b80*/  @!P4 IMAD.MOV R27, RZ, RZ, -R27 ;  /* 0x000000ffff1bc224 */ /* 0x000fe200078e0a1b */
[----:B------:R-:W-:Y:S01]  /*0b90*/  ISETP.GE.AND P4, PT, R34, RZ, PT ;  /* 0x000000ff2200720c */ /* 0x000fe20003f86270 */
[----:B------:R-:W-:Y:S01]  /*0ba0*/  @!P5 IMAD.IADD R31, R31, 0x1, -R18 ;  /* 0x000000011f1fd824 */ /* 0x000fe200078e0a12 */
[----:B------:R-:W-:-:S02]  /*0bb0*/  LOP3.LUT R28, R15, R22, RZ, 0xfc, !PT ;  /* 0x000000160f1c7212 */ /* 0x000fc400078efcff */
[----:B------:R-:W-:Y:S01]  /*0bc0*/  LOP3.LUT R30, R15, 0x8, R22, 0xfe, !PT ;  /* 0x000000080f1e7812 */ /* 0x000fe200078efe16 */
[--C-:B------:R-:W-:Y:S01]  /*0bd0*/  @!P3 IMAD.IADD R25, R25, 0x1, -R18.reuse ;  /* 0x000000011919b824 */ /* 0x100fe200078e0a12 */
[C---:B------:R-:W-:Y:S01]  /*0be0*/  ISETP.GT.U32.AND P5, PT, R18.reuse, R31, PT ;  /* 0x0000001f1200720c */ /* 0x040fe20003fa4070 */
[--C-:B------:R-:W-:Y:S01]  /*0bf0*/  @!P1 IMAD.IADD R33, R33, 0x1, -R18.reuse ;  /* 0x0000000121219824 */ /* 0x100fe200078e0a12 */
[----:B------:R-:W-:Y:S01]  /*0c00*/  ISETP.GE.AND P3, PT, R37, RZ, PT ;  /* 0x000000ff2500720c */ /* 0x000fe20003f66270 */
[--C-:B------:R-:W-:Y:S01]  /*0c10*/  @!P6 IMAD.IADD R19, R19, 0x1, -R18.reuse ;  /* 0x000000011313e824 */ /* 0x100fe200078e0a12 */
[----:B------:R-:W-:Y:S01]  /*0c20*/  ISETP.GE.AND P6, PT, R35, RZ, PT ;  /* 0x000000ff2300720c */ /* 0x000fe20003fc6270 */
[----:B------:R-:W-:Y:S01]  /*0c30*/  @!P2 IMAD.IADD R23, R23, 0x1, -R18 ;  /* 0x000000011717a824 */ /* 0x000fe200078e0a12 */
[----:B------:R-:W-:Y:S01]  /*0c40*/  ISETP.GT.U32.AND P1, PT, R18, R33, PT ;  /* 0x000000211200720c */ /* 0x000fe20003f24070 */
[----:B------:R-:W-:Y:S01]  /*0c50*/  IMAD.HI R20, R28, 0x2aaaaaab, RZ ;  /* 0x2aaaaaab1c147827 */ /* 0x000fe200078e02ff */
[----:B------:R-:W-:-:S02]  /*0c60*/  ISETP.GE.AND P2, PT, R36, RZ, PT ;  /* 0x000000ff2400720c */ /* 0x000fc40003f46270 */
[----:B------:R-:W-:Y:S01]  /*0c70*/  LOP3.LUT R32, R15, 0x10, R22, 0xfe, !PT ;  /* 0x000000100f207812 */ /* 0x000fe200078efe16 */
[----:B------:R-:W-:Y:S01]  /*0c80*/  @!P0 IMAD.MOV R19, RZ, RZ, -R19 ;  /* 0x000000ffff138224 */ /* 0x000fe200078e0a13 */
[----:B------:R-:W-:Y:S01]  /*0c90*/  LOP3.LUT R34, R15, 0x18, R22, 0xfe, !PT ;  /* 0x000000180f227812 */ /* 0x000fe200078efe16 */
[----:B------:R-:W-:Y:S01]  /*0ca0*/  @!P5 IMAD.IADD R31, R31, 0x1, -R18 ;  /* 0x000000011f1fd824 */ /* 0x000fe200078e0a12 */
[----:B------:R-:W-:Y:S01]  /*0cb0*/  ISETP.GE.AND P5, PT, R38, RZ, PT ;  /* 0x000000ff2600720c */ /* 0x000fe20003fa6270 */
[----:B------:R-:W-:Y:S01]  /*0cc0*/  IMAD.HI R22, R30, 0x2aaaaaab, RZ ;  /* 0x2aaaaaab1e167827 */ /* 0x000fe200078e02ff */
[----:B------:R-:W-:Y:S02]  /*0cd0*/  SHF.R.U32.HI R35, RZ, 0x1f, R20 ;  /* 0x0000001fff237819 */ /* 0x000fe40000011614 */
[----:B------:R-:W-:Y:S01]  /*0ce0*/  LEA R47, R6, UR10, 0x1 ;  /* 0x0000000a062f7c11 */ /* 0x000fe2000f8e08ff */
[----:B------:R-:W-:Y:S01]  /*0cf0*/  IMAD.HI R24, R32, 0x2aaaaaab, RZ ;  /* 0x2aaaaaab20187827 */ /* 0x000fe200078e02ff */
[----:B------:R-:W-:-:S02]  /*0d00*/  SHF.R.U32.HI R37, RZ, 0x1f, R22 ;  /* 0x0000001fff257819 */ /* 0x000fc40000011616 */
[----:B------:R-:W-:Y:S01]  /*0d10*/  LEA.HI R35, R20, R35, RZ, 0x15 ;  /* 0x0000002314237211 */ /* 0x000fe200078fa8ff */
[----:B------:R-:W-:Y:S01]  /*0d20*/  IMAD.HI R26, R34, 0x2aaaaaab, RZ ;  /* 0x2aaaaaab221a7827 */ /* 0x000fe200078e02ff */
[----:B------:R-:W-:Y:S02]  /*0d30*/  SHF.R.U32.HI R39, RZ, 0x1f, R24 ;  /* 0x0000001fff277819 */ /* 0x000fe40000011618 */
[----:B------:R-:W-:Y:S01]  /*0d40*/  LEA.HI R37, R22, R37, RZ, 0x15 ;  /* 0x0000002516257211 */ /* 0x000fe200078fa8ff */
[----:B------:R-:W-:Y:S01]  /*0d50*/  @!P1 IMAD.IADD R33, R33, 0x1, -R18 ;  /* 0x0000000121219824 */ /* 0x000fe200078e0a12 */
[----:B------:R-:W-:Y:S01]  /*0d60*/  SHF.R.U32.HI R41, RZ, 0x1f, R26 ;  /* 0x0000001fff297819 */ /* 0x000fe2000001161a */
[----:B------:R-:W-:Y:S01]  /*0d70*/  @!P4 IMAD.MOV R21, RZ, RZ, -R21 ;  /* 0x000000ffff15c224 */ /* 0x000fe200078e0a15 */
[----:B------:R-:W-:Y:S01]  /*0d80*/  ISETP.NE.AND P1, PT, R0, RZ, PT ;  /* 0x000000ff0000720c */ /* 0x000fe20003f25270 */
[----:B------:R-:W-:Y:S01]  /*0d90*/  @!P6 IMAD.MOV R23, RZ, RZ, -R23 ;  /* 0x000000ffff17e224 */ /* 0x000fe200078e0a17 */
[----:B------:R-:W-:Y:S01]  /*0da0*/  LOP3.LUT R18, RZ, R0, RZ, 0x33, !PT ;  /* 0x00000000ff127212 */ /* 0x000fe200078e33ff */
[----:B------:R-:W-:Y:S01]  /*0db0*/  @!P2 IMAD.MOV R25, RZ, RZ, -R25 ;  /* 0x000000ffff19a224 */ /* 0x000fe200078e0a19 */
[----:B------:R-:W-:Y:S01]  /*0dc0*/  LEA.HI R39, R24, R39, RZ, 0x15 ;  /* 0x0000002718277211 */ /* 0x000fe200078fa8ff */
[----:B------:R-:W-:Y:S01]  /*0dd0*/  @!P3 IMAD.MOV R31, RZ, RZ, -R31 ;  /* 0x000000ffff1fb224 */ /* 0x000fe200078e0a1f */
[----:B------:R-:W-:Y:S01]  /*0de0*/  LEA.HI R41, R26, R41, RZ, 0x15 ;  /* 0x000000291a297211 */ /* 0x000fe200078fa8ff */
[----:B------:R-:W-:Y:S01]  /*0df0*/  @!P5 IMAD.MOV R33, RZ, RZ, -R33 ;  /* 0x000000ffff21d224 */ /* 0x000fe200078e0a21 */
[C---:B------:R-:W-:Y:S01]  /*0e00*/  SEL R22, R18.reuse, R19, !P1 ;  /* 0x0000001312167207 */ /* 0x040fe20004800000 */
[----:B------:R-:W-:Y:S01]  /*0e10*/  IMAD R35, R35, -0x3000, R28 ;  /* 0xffffd00023237824 */ /* 0x000fe200078e021c */
[C---:B------:R-:W-:Y:S01]  /*0e20*/  SEL R24, R18.reuse, R21, !P1 ;  /* 0x0000001512187207 */ /* 0x040fe20004800000 */
[----:B------:R-:W-:Y:S01]  /*0e30*/  IMAD R37, R37, -0x3000, R30 ;  /* 0xffffd00025257824 */ /* 0x000fe200078e021e */
[C---:B------:R-:W-:Y:S01]  /*0e40*/  SEL R20, R18.reuse, R27, !P1 ;  /* 0x0000001b12147207 */ /* 0x040fe20004800000 */
[----:B------:R-:W-:Y:S01]  /*0e50*/  IMAD R39, R39, -0x3000, R32 ;  /* 0xffffd00027277824 */ /* 0x000fe200078e0220 */
[C---:B------:R-:W-:Y:S01]  /*0e60*/  SEL R29, R18.reuse, R29, !P1 ;  /* 0x0000001d121d7207 */ /* 0x040fe20004800000 */
[----:B------:R-:W-:Y:S01]  /*0e70*/  IMAD R41, R41, -0x3000, R34 ;  /* 0xffffd00029297824 */ /* 0x000fe200078e0222 */
[----:B------:R-:W-:Y:S01]  /*0e80*/  SEL R23, R18, R23, !P1 ;  /* 0x0000001712177207 */ /* 0x000fe20004800000 */
[----:B------:R-:W-:Y:S01]  /*0e90*/  IMAD R21, R22, 0xc00, RZ ;  /* 0x00000c0016157824 */ /* 0x000fe200078e02ff */
[----:B------:R-:W-:Y:S01]  /*0ea0*/  SEL R25, R18, R25, !P1 ;  /* 0x0000001912197207 */ /* 0x000fe20004800000 */
[----:B------:R-:W-:Y:S01]  /*0eb0*/  IMAD R22, R24, 0xc00, RZ ;  /* 0x00000c0018167824 */ /* 0x000fe200078e02ff */
[----:B------:R-:W-:Y:S01]  /*0ec0*/  SEL R31, R18, R31, !P1 ;  /* 0x0000001f121f7207 */ /* 0x000fe20004800000 */
[----:B------:R-:W-:Y:S01]  /*0ed0*/  IMAD R19, R20, 0xc00, RZ ;  /* 0x00000c0014137824 */ /* 0x000fe200078e02ff */
[----:B------:R-:W-:Y:S01]  /*0ee0*/  SEL R18, R18, R33, !P1 ;  /* 0x0000002112127207 */ /* 0x000fe20004800000 */
[----:B------:R-:W-:Y:S01]  /*0ef0*/  IMAD R24, R25, 0xc00, RZ ;  /* 0x00000c0019187824 */ /* 0x000fe200078e02ff */
[----:B------:R-:W-:Y:S01]  /*0f00*/  LEA R42, R12, UR10, 0x1 ;  /* 0x0000000a0c2a7c11 */ /* 0x000fe2000f8e08ff */
[----:B------:R-:W-:-:S02]  /*0f10*/  IMAD.SHL.U32 R27, R16, 0x8, RZ ;  /* 0x00000008101b7824 */ /* 0x000fc400078e00ff */
[----:B------:R-:W-:Y:S02]  /*0f20*/  IMAD R32, R41, 0xc00, RZ ;  /* 0x00000c0029207824 */ /* 0x000fe400078e02ff */
[----:B------:R-:W-:Y:S01]  /*0f30*/  IMAD R26, R35, 0xc00, RZ ;  /* 0x00000c00231a7824 */ /* 0x000fe200078e02ff */
[C-C-:B------:R-:W-:Y:S01]  /*0f40*/  IADD3 R48, R46.reuse, R21, R27.reuse ;  /* 0x000000152e307210 */ /* 0x140fe20007ffe01b */
        /* <DEDUP_REMOVED lines=9> */
[--C-:B------:R-:W-:Y:S01]  /*0fe0*/  IADD3 R16, R46, R20, R27.reuse ;  /* 0x000000142e107210 */ /* 0x100fe20007ffe01b */
[----:B------:R-:W-:Y:S01]  /*0ff0*/  IMAD R18, R18, 0xc00, RZ ;  /* 0x00000c0012127824 */ /* 0x000fe200078e02ff */
[----:B------:R-:W-:-:S02]  /*1000*/  IADD3 R53, R46, R22, R27 ;  /* 0x000000162e357210 */ /* 0x000fc40007ffe01b */
[C-C-:B------:R-:W-:Y:S02]  /*1010*/  IADD3 R51, R46.reuse, R23, R27.reuse ;  /* 0x000000172e337210 */ /* 0x140fe40007ffe01b */
[C-C-:B------:R-:W-:Y:S02]  /*1020*/  IADD3 R50, R46.reuse, R24, R27.reuse ;  /* 0x000000182e327210 */ /* 0x140fe40007ffe01b */
[C-C-:B------:R-:W-:Y:S02]  /*1030*/  IADD3 R52, R46.reuse, R25, R27.reuse ;  /* 0x000000192e347210 */ /* 0x140fe40007ffe01b */
[C-C-:B------:R-:W-:Y:S02]  /*1040*/  IADD3 R41, R46.reuse, R18, R27.reuse ;  /* 0x000000122e297210 */ /* 0x140fe40007ffe01b */
[----:B------:R-:W-:Y:S02]  /*1050*/  IADD3 R46, R46, R19, R27 ;  /* 0x000000132e2e7210 */ /* 0x000fe40007ffe01b */
[----:B------:R-:W-:-:S02]  /*1060*/  LOP3.LUT R27, R27, 0x38, R67, 0xf8, !PT ;  /* 0x000000381b1b7812 */ /* 0x000fc400078ef843 */
[----:B------:R-:W-:Y:S02]  /*1070*/  LOP3.LUT R67, R67, 0x18, RZ, 0xc0, !PT ;  /* 0x0000001843437812 */ /* 0x000fe400078ec0ff */
[-C--:B------:R-:W-:Y:S02]  /*1080*/  LOP3.LUT R43, R23, R27.reuse, RZ, 0xfc, !PT ;  /* 0x0000001b172b7212 */ /* 0x080fe400078efcff */
[-C--:B------:R-:W-:Y:S02]  /*1090*/  LOP3.LUT R23, R19, R27.reuse, RZ, 0xfc, !PT ;  /* 0x0000001b13177212 */ /* 0x080fe400078efcff */
[-C--:B------:R-:W-:Y:S02]  /*10a0*/  LOP3.LUT R39, R20, R27.reuse, RZ, 0xfc, !PT ;  /* 0x0000001b14277212 */ /* 0x080fe400078efcff */
[-C--:B------:R-:W-:Y:S02]  /*10b0*/  LOP3.LUT R21, R21, R27.reuse, RZ, 0xfc, !PT ;  /* 0x0000001b15157212 */ /* 0x080fe400078efcff */
[-C--:B------:R-:W-:Y:S01]  /*10c0*/  LOP3.LUT R37, R22, R27.reuse, RZ, 0xfc, !PT ;  /* 0x0000001b16257212 */ /* 0x080fe200078efcff */
[----:B-1---5:R-:W-:Y:S01]  /*10d0*/  IMAD.WIDE R22, R23, 0x2, R56 ;  /* 0x0000000217167825 */ /* 0x022fe200078e0238 */
[----:B------:R-:W-:-:S02]  /*10e0*/  LOP3.LUT R55, R24, R27, RZ, 0xfc, !PT ;  /* 0x0000001b18377212 */ /* 0x000fc400078efcff */
[-C--:B------:R-:W-:Y:S01]  /*10f0*/  LOP3.LUT R45, R25, R27.reuse, RZ, 0xfc, !PT ;  /* 0x0000001b192d7212 */ /* 0x080fe200078efcff */
[--C-:B------:R-:W-:Y:S01]  /*1100*/  IMAD.WIDE R38, R39, 0x2, R56.reuse ;  /* 0x0000000227267825 */ /* 0x100fe200078e0238 */
[-C--:B------:R-:W-:Y:S01]  /*1110*/  LOP3.LUT R69, R18, R27.reuse, RZ, 0xfc, !PT ;  /* 0x0000001b12457212 */ /* 0x080fe200078efcff */
[----:B------:R-:W-:Y:S01]  /*1120*/  @!PT LDS RZ, [RZ] ;  /* 0x00000000fffff984 */ /* 0x000fe20000000800 */
[----:B------:R-:W-:Y:S01]  /*1130*/  @!PT LDS RZ, [RZ] ;  /* 0x00000000fffff984 */ /* 0x000fe20000000800 */
[----:B------:R-:W-:Y:S01]  /*1140*/  @!PT LDS RZ, [RZ] ;  /* 0x00000000fffff984 */ /* 0x000fe20000000800 */
[----:B------:R-:W-:Y:S01]  /*1150*/  LDGSTS.E.BYPASS.128 [R66], desc[UR14][R22.64] ;  /* 0x0000000016427fae */ /* 0x000fe2000b901c4e */
[-C--:B------:R-:W-:Y:S01]  /*1160*/  LOP3.LUT R35, R26, R27.reuse, RZ, 0xfc, !PT ;  /* 0x0000001b1a237212 */ /* 0x080fe200078efcff */
[--C-:B------:R-:W-:Y:S01]  /*1170*/  IMAD.WIDE R24, R21, 0x2, R56.reuse ;  /* 0x0000000215187825 */ /* 0x100fe200078e0238 */
[-C--:B------:R-:W-:Y:S01]  /*1180*/  LOP3.LUT R29, R28, R27.reuse, RZ, 0xfc, !PT ;  /* 0x0000001b1c1d7212 */ /* 0x080fe200078efcff */
[----:B------:R-:W-:Y:S01]  /*1190*/  LDGSTS.E.BYPASS.128 [R68], desc[UR14][R38.64] ;  /* 0x0000000026447fae */ /* 0x000fe2000b901c4e */
[-C--:B------:R-:W-:Y:S01]  /*11a0*/  LOP3.LUT R31, R32, R27.reuse, RZ, 0xfc, !PT ;  /* 0x0000001b201f7212 */ /* 0x080fe200078efcff */
[--C-:B------:R-:W-:Y:S01]  /*11b0*/  IMAD.WIDE R20, R37, 0x2, R56.reuse ;  /* 0x0000000225147825 */ /* 0x100fe200078e0238 */
[----:B------:R-:W-:Y:S01]  /*11c0*/  LOP3.LUT R33, R30, R27, RZ, 0xfc, !PT ;  /* 0x0000001b1e217212 */ /* 0x000fe200078efcff */
[----:B------:R-:W-:Y:S02]  /*11d0*/  LDGSTS.E.BYPASS.128 [R40], desc[UR14][R24.64] ;  /* 0x0000000018287fae */ /* 0x000fe4000b901c4e */
[--C-:B------:R-:W-:Y:S01]  /*11e0*/  IMAD.WIDE R18, R43, 0x2, R56.reuse ;  /* 0x000000022b127825 */ /* 0x100fe200078e0238 */
[----:B------:R-:W-:Y:S01]  /*11f0*/  LEA R43, R10, UR10, 0x1 ;  /* 0x0000000a0a2b7c11 */ /* 0x000fe2000f8e08ff */
[----:B------:R-:W-:Y:S02]  /*1200*/  LDGSTS.E.BYPASS.128 [R62], desc[UR14][R20.64] ;  /* 0x00000000143e7fae */ /* 0x000fe4000b901c4e */
[----:B------:R-:W-:-:S02]  /*1210*/  IMAD.WIDE R54, R55, 0x2, R56 ;  /* 0x0000000237367825 */ /* 0x000fc400078e0238 */
[----:B------:R-:W-:Y:S02]  /*1220*/  LDGSTS.E.BYPASS.128 [R60], desc[UR14][R18.64] ;  /* 0x00000000123c7fae */ /* 0x000fe4000b901c4e */
[--C-:B------:R-:W-:Y:S01]  /*1230*/  IMAD.WIDE R36, R45, 0x2, R56.reuse ;  /* 0x000000022d247825 */ /* 0x100fe200078e0238 */
[----:B------:R-:W-:Y:S01]  /*1240*/  LEA R45, R8, UR10, 0x1 ;  /* 0x0000000a082d7c11 */ /* 0x000fe2000f8e08ff */
[----:B------:R-:W-:Y:S02]  /*1250*/  LDGSTS.E.BYPASS.128 [R58], desc[UR14][R54.64] ;  /* 0x00000000363a7fae */ /* 0x000fe4000b901c4e */
[----:B------:R-:W-:Y:S01]  /*1260*/  IMAD.WIDE R26, R69, 0x2, R56 ;  /* 0x00000002451a7825 */ /* 0x000fe200078e0238 */
[----:B------:R-:W-:Y:S01]  /*1270*/  LEA R69, R14, UR10, 0x1 ;  /* 0x0000000a0e457c11 */ /* 0x000fe2000f8e08ff */
[----:B------:R-:W-:Y:S02]  /*1280*/  LDGSTS.E.BYPASS.128 [R49], desc[UR14][R36.64] ;  /* 0x0000000024317fae */ /* 0x000fe4000b901c4e */
[----:B------:R-:W-:-:S02]  /*1290*/  IMAD.WIDE R34, R35, 0x2, R64 ;  /* 0x0000000223227825 */ /* 0x000fc400078e0240 */
[----:B------:R-:W-:Y:S02]  /*12a0*/  LDGSTS.E.BYPASS.128 [R47], desc[UR14][R26.64] ;  /* 0x000000001a2f7fae */ /* 0x000fe4000b901c4e */
[--C-:B------:R-:W-:Y:S02]  /*12b0*/  IMAD.WIDE R28, R29, 0x2, R64.reuse ;  /* 0x000000021d1c7825 */ /* 0x100fe400078e0240 */
[----:B------:R-:W0:Y:S02]  /*12c0*/  LDGDEPBAR ;  /* 0x00000000000079af */ /* 0x000e240000000000 */
[--C-:B------:R-:W-:Y:S02]  /*12d0*/  IMAD.WIDE R32, R33, 0x2, R64.reuse ;  /* 0x0000000221207825 */ /* 0x100fe400078e0240 */
[----:B------:R-:W-:Y:S02]  /*12e0*/  LDGSTS.E.BYPASS.128 [R45+0x14000], desc[UR14][R34.64] ;  /* 0x14000000222d7fae */ /* 0x000fe4000b901c4e */
[----:B------:R-:W-:-:S02]  /*12f0*/  IMAD.WIDE R30, R31, 0x2, R64 ;  /* 0x000000021f1e7825 */ /* 0x000fc400078e0240 */
[----:B------:R-:W-:Y:S04]  /*1300*/  LDGSTS.E.BYPASS.128 [R43+0x14000], desc[UR14][R28.64] ;  /* 0x140000001c2b7fae */ /* 0x000fe8000b901c4e */
[----:B------:R-:W-:Y:S04]  /*1310*/  LDGSTS.E.BYPASS.128 [R42+0x14000], desc[UR14][R32.64] ;  /* 0x14000000202a7fae */ /* 0x000fe8000b901c4e */
[----:B------:R-:W-:Y:S04]  /*1320*/  LDGSTS.E.BYPASS.128 [R69+0x14000], desc[UR14][R30.64] ;  /* 0x140000001e457fae */ /* 0x000fe8000b901c4e */
[----:B------:R-:W0:Y:S01]  /*1330*/  LDGDEPBAR ;  /* 0x00000000000079af */ /* 0x000e220000000000 */
[----:B------:R-:W-:Y:S06]  /*1340*/  BAR.SYNC.DEFER_BLOCKING 0x0 ;  /* 0x0000000000007b1d */ /* 0x000fec0000010000 */
[----:B------:R-:W-:Y:S01]  /*1350*/  @!PT LDS RZ, [RZ] ;  /* 0x00000000fffff984 */ /* 0x000fe20000000800 */
[----:B------:R-:W-:Y:S01]  /*1360*/  @!PT LDS RZ, [RZ] ;  /* 0x00000000fffff984 */ /* 0x000fe20000000800 */
[----:B------:R-:W-:Y:S01]  /*1370*/  @!PT LDS RZ, [RZ] ;  /* 0x00000000fffff984 */ /* 0x000fe20000000800 */
[----:B------:R-:W-:Y:S04]  /*1380*/  LDGSTS.E.BYPASS.128 [R66+0x4000], desc[UR14][R22.64+0x100] ;  /* 0x0400010016427fae */ /* 0x000fe8000b901c4e */
[----:B------:R-:W-:Y:S04]  /*1390*/  LDGSTS.E.BYPASS.128 [R68+0x4000], desc[UR14][R38.64+0x100] ;  /* 0x0400010026447fae */ /* 0x000fe8000b901c4e */
[----:B------:R-:W-:Y:S04]  /*13a0*/  LDGSTS.E.BYPASS.128 [R40+0x4000], desc[UR14][R24.64+0x100] ;  /* 0x0400010018287fae */ /* 0x000fe8000b901c4e */
[----:B------:R-:W-:Y:S04]  /*13b0*/  LDGSTS.E.BYPASS.128 [R62+0x4000], desc[UR14][R20.64+0x100] ;  /* 0x04000100143e7fae */ /* 0x000fe8000b901c4e */
[----:B------:R-:W-:Y:S04]  /*13c0*/  LDGSTS.E.BYPASS.128 [R60+0x4000], desc[UR14][R18.64+0x100] ;  /* 0x04000100123c7fae */ /* 0x000fe8000b901c4e */
[----:B------:R-:W-:Y:S04]  /*13d0*/  LDGSTS.E.BYPASS.128 [R58+0x4000], desc[UR14][R54.64+0x100] ;  /* 0x04000100363a7fae */ /* 0x000fe8000b901c4e */
[----:B------:R-:W-:Y:S04]  /*13e0*/  LDGSTS.E.BYPASS.128 [R49+0x4000], desc[UR14][R36.64+0x100] ;  /* 0x0400010024317fae */ /* 0x000fe8000b901c4e */
[----:B------:R-:W-:Y:S04]  /*13f0*/  LDGSTS.E.BYPASS.128 [R47+0x4000], desc[UR14][R26.64+0x100] ;  /* 0x040001001a2f7fae */ /* 0x000fe8000b901c4e */
[----:B------:R-:W0:Y:S04]  /*1400*/  LDGDEPBAR ;  /* 0x00000000000079af */ /* 0x000e280000000000 */
[----:B------:R-:W-:Y:S04]  /*1410*/  LDGSTS.E.BYPASS.128 [R45+0x16000], desc[UR14][R34.64+0x100] ;  /* 0x16000100222d7fae */ /* 0x000fe8000b901c4e */
        /* <DEDUP_REMOVED lines=26> */
[----:B------:R1:W-:Y:S04]  /*15c0*/  LDGSTS.E.BYPASS.128 [R66+0xc000], desc[UR14][R22.64+0x300] ;  /* 0x0c00030016427fae */ /* 0x0003e8000b901c4e */
[----:B------:R2:W-:Y:S04]  /*15d0*/  LDGSTS.E.BYPASS.128 [R68+0xc000], desc[UR14][R38.64+0x300] ;  /* 0x0c00030026447fae */ /* 0x0005e8000b901c4e */
[----:B------:R3:W-:Y:S01]  /*15e0*/  LDGSTS.E.BYPASS.128 [R40+0xc000], desc[UR14][R24.64+0x300] ;  /* 0x0c00030018287fae */ /* 0x0007e2000b901c4e */
[----:B-1----:R-:W-:-:S03]  /*15f0*/  SHF.R.U32.HI R22, RZ, 0x2, R2 ;  /* 0x00000002ff167819 */ /* 0x002fc60000011602 */
[----:B------:R1:W-:Y:S01]  /*1600*/  LDGSTS.E.BYPASS.128 [R62+0xc000], desc[UR14][R20.64+0x300] ;  /* 0x0c000300143e7fae */ /* 0x0003e2000b901c4e */
[----:B------:R-:W-:Y:S02]  /*1610*/  SHF.R.U32.HI R66, RZ, 0x2, R2 ;  /* 0x00000002ff427819 */ /* 0x000fe40000011602 */
[----:B------:R-:W-:Y:S01]  /*1620*/  SGXT.U32 R22, R22, 0x5 ;  /* 0x000000051616781a */ /* 0x000fe20000000000 */
[----:B------:R4:W-:Y:S01]  /*1630*/  LDGSTS.E.BYPASS.128 [R60+0xc000], desc[UR14][R18.64+0x300] ;  /* 0x0c000300123c7fae */ /* 0x0009e2000b901c4e */
[--C-:B--2---:R-:W-:Y:S02]  /*1640*/  IMAD.WIDE R38, R48, 0x2, R56.reuse ;  /* 0x0000000230267825 */ /* 0x104fe400078e0238 */
[----:B------:R-:W-:Y:S01]  /*1650*/  LOP3.LUT R17, R22, R17, RZ, 0xfc, !PT ;  /* 0x0000001116117212 */ /* 0x000fe200078efcff */
[----:B------:R-:W-:Y:S01]  /*1660*/  LDGSTS.E.BYPASS.128 [R58+0xc000], desc[UR14][R54.64+0x300] ;  /* 0x0c000300363a7fae */ /* 0x000fe2000b901c4e */
[----:B---3--:R-:W-:-:S03]  /*1670*/  IMAD.WIDE R40, R41, 0x2, R56 ;  /* 0x0000000229287825 */ /* 0x008fc600078e0238 */
[----:B------:R2:W-:Y:S01]  /*1680*/  LDGSTS.E.BYPASS.128 [R49+0xc000], desc[UR14][R36.64+0x300] ;  /* 0x0c00030024317fae */ /* 0x0005e2000b901c4e */
[----:B-1----:R-:W-:-:S03]  /*1690*/  IMAD.WIDE R20, R52, 0x2, R56 ;  /* 0x0000000234147825 */ /* 0x002fc600078e0238 */
[----:B------:R1:W-:Y:S01]  /*16a0*/  LDGSTS.E.BYPASS.128 [R47+0xc000], desc[UR14][R26.64+0x300] ;  /* 0x0c0003001a2f7fae */ /* 0x0003e2000b901c4e */
[--C-:B------:R-:W-:Y:S01]  /*16b0*/  IMAD.WIDE R24, R16, 0x2, R56.reuse ;  /* 0x0000000210187825 */ /* 0x100fe200078e0238 */
[----:B------:R-:W-:Y:S02]  /*16c0*/  IADD3 R16, P0, R40, 0x400, RZ ;  /* 0x0000040028107810 */ /* 0x000fe40007f1e0ff */
[----:B----4-:R-:W-:Y:S01]  /*16d0*/  IADD3 R18, P1, R20, 0x400, RZ ;  /* 0x0000040014127810 */ /* 0x010fe20007f3e0ff */
[--C-:B------:R-:W-:Y:S01]  /*16e0*/  IMAD.WIDE R22, R50, 0x2, R56.reuse ;  /* 0x0000000232167825 */ /* 0x100fe200078e0238 */
[----:B------:R-:W0:Y:S01]  /*16f0*/  LDGDEPBAR ;  /* 0x00000000000079af */ /* 0x000e220000000000 */
[----:B--2---:R-:W-:Y:S02]  /*1700*/  CS2R R36, SRZ ;  /* 0x0000000000247805 */ /* 0x004fe4000001ff00 */
[--C-:B------:R-:W-:Y:S01]  /*1710*/  IMAD.WIDE R50, R51, 0x2, R56.reuse ;  /* 0x0000000233327825 */ /* 0x100fe200078e0238 */
[----:B------:R-:W-:Y:S01]  /*1720*/  IADD3 R19, P2, R22, 0x400, RZ ;  /* 0x0000040016137810 */ /* 0x000fe20007f5e0ff */
[----:B------:R2:W-:Y:S01]  /*1730*/  LDGSTS.E.BYPASS.128 [R45+0x1a000], desc[UR14][R34.64+0x300] ;  /* 0x1a000300222d7fae */ /* 0x0005e2000b901c4e */
[----:B-1----:R-:W-:Y:S01]  /*1740*/  CS2R R26, SRZ ;  /* 0x00000000001a7805 */ /* 0x002fe2000001ff00 */
[----:B------:R-:W-:-:S02]  /*1750*/  IMAD.WIDE R52, R53, 0x2, R56 ;  /* 0x0000000235347825 */ /* 0x000fc400078e0238 */
[----:B------:R1:W-:Y:S02]  /*1760*/  LDGSTS.E.BYPASS.128 [R43+0x1a000], desc[UR14][R28.64+0x300] ;  /* 0x1a0003001c2b7fae */ /* 0x0003e4000b901c4e */
[----:B------:R-:W-:Y:S01]  /*1770*/  IMAD.X R20, RZ, RZ, R41, P0 ;  /* 0x000000ffff147224 */ /* 0x000fe200000e0629 */
[----:B------:R-:W-:Y:S01]  /*1780*/  IADD3 R22, P0, R50, 0x400, RZ ;  /* 0x0000040032167810 */ /* 0x000fe20007f1e0ff */
[----:B------:R-:W-:Y:S01]  /*1790*/  IMAD.X R21, RZ, RZ, R21, P1 ;  /* 0x000000ffff157224 */ /* 0x000fe200008e0615 */
[----:B------:R-:W-:Y:S01]  /*17a0*/  IADD3 R40, P1, R52, 0x400, RZ ;  /* 0x0000040034287810 */ /* 0x000fe20007f3e0ff */
[----:B------:R-:W-:Y:S01]  /*17b0*/  IMAD.WIDE R56, R46, 0x2, R56 ;  /* 0x000000022e387825 */ /* 0x000fe200078e0238 */
[----:B------:R3:W-:Y:S01]  /*17c0*/  LDGSTS.E.BYPASS.128 [R42+0x1a000], desc[UR14][R32.64+0x300] ;  /* 0x1a000300202a7fae */ /* 0x0007e2000b901c4e */
[----:B--2---:R-:W-:Y:S02]  /*17d0*/  CS2R R34, SRZ ;  /* 0x0000000000227805 */ /* 0x004fe4000001ff00 */
[----:B------:R-:W-:Y:S01]  /*17e0*/  IMAD.X R23, RZ, RZ, R23, P2 ;  /* 0x000000ffff177224 */ /* 0x000fe200010e0617 */
[----:B------:R-:W-:Y:S01]  /*17f0*/  IADD3 R41, P2, R38, 0x400, RZ ;  /* 0x0000040026297810 */ /* 0x000fe20007f5e0ff */
[----:B------:R-:W-:Y:S01]  /*1800*/  IMAD.X R50, RZ, RZ, R51, P0 ;  /* 0x000000ffff327224 */ /* 0x000fe200000e0633 */
[----:B------:R-:W-:Y:S01]  /*1810*/  IADD3 R51, P0, R24, 0x400, RZ ;  /* 0x0000040018337810 */ /* 0x000fe20007f1e0ff */
[----:B------:R-:W-:Y:S01]  /*1820*/  IMAD.X R52, RZ, RZ, R53, P1 ;  /* 0x000000ffff347224 */ /* 0x000fe200008e0635 */
[----:B------:R-:W-:Y:S01]  /*1830*/  IADD3 R54, P1, R56, 0x400, RZ ;  /* 0x0000040038367810 */ /* 0x000fe20007f3e0ff */
[----:B------:R-:W-:Y:S01]  /*1840*/  IMAD.WIDE R60, R61, 0x2, R64 ;  /* 0x000000023d3c7825 */ /* 0x000fe200078e0240 */
[----:B------:R2:W-:Y:S01]  /*1850*/  LDGSTS.E.BYPASS.128 [R69+0x1a000], desc[UR14][R30.64+0x300] ;  /* 0x1a0003001e457fae */ /* 0x0005e2000b901c4e */
[----:B-1----:R-:W-:-:S02]  /*1860*/  CS2R R28, SRZ ;  /* 0x00000000001c7805 */ /* 0x002fc4000001ff00 */
[----:B---3--:R-:W-:Y:S01]  /*1870*/  CS2R R32, SRZ ;  /* 0x0000000000207805 */ /* 0x008fe2000001ff00 */
[----:B------:R-:W-:Y:S01]  /*1880*/  IMAD.X R53, RZ, RZ, R39, P2 ;  /* 0x000000ffff357224 */ /* 0x000fe200010e0627 */
[----:B------:R-:W0:Y:S01]  /*1890*/  LDGDEPBAR ;  /* 0x00000000000079af */ /* 0x000e220000000000 */
[----:B------:R-:W-:Y:S02]  /*18a0*/  IMAD.X R55, RZ, RZ, R25, P0 ;  /* 0x000000ffff377224 */ /* 0x000fe400000e0619 */
[----:B------:R-:W-:-:S04]  /*18b0*/  IMAD.WIDE R38, R44, 0x2, R64 ;  /* 0x000000022c267825 */ /* 0x000fc800078e0240 */
[----:B------:R-:W-:Y:S01]  /*18c0*/  IMAD.X R56, RZ, RZ, R57, P1 ;  /* 0x000000ffff387224 */ /* 0x000fe200008e0639 */
[----:B------:R-:W-:Y:S01]  /*18d0*/  IADD3 R58, P1, R60, 0x400, RZ ;  /* 0x000004003c3a7810 */ /* 0x000fe20007f3e0ff */
[--C-:B------:R-:W-:Y:S01]  /*18e0*/  IMAD.WIDE R24, R63, 0x2, R64.reuse ;  /* 0x000000023f187825 */ /* 0x100fe200078e0240 */
[----:B------:R-:W-:Y:S02]  /*18f0*/  IADD3 R57, P0, R38, 0x400, RZ ;  /* 0x0000040026397810 */ /* 0x000fe40007f1e0ff */
[----:B--2---:R-:W-:Y:S01]  /*1900*/  CS2R R30, SRZ ;  /* 0x00000000001e7805 */ /* 0x004fe2000001ff00 */
[----:B------:R-:W-:-:S04]  /*1910*/  IMAD.WIDE R64, R59, 0x2, R64 ;  /* 0x000000023b407825 */ /* 0x000fc800078e0240 */
[----:B------:R-:W-:Y:S01]  /*1920*/  IMAD.X R60, RZ, RZ, R61, P1 ;  /* 0x000000ffff3c7224 */ /* 0x000fe200008e063d */
[----:B------:R-:W-:Y:S01]  /*1930*/  IADD3 R62, P1, R64, 0x400, RZ ;  /* 0x00000400403e7810 */ /* 0x000fe20007f3e0ff */
[----:B------:R-:W-:Y:S01]  /*1940*/  IMAD.X R59, RZ, RZ, R39, P0 ;  /* 0x000000ffff3b7224 */ /* 0x000fe200000e0627 */
[----:B------:R-:W-:Y:S01]  /*1950*/  IADD3 R61, P0, R24, 0x400, RZ ;  /* 0x00000400183d7810 */ /* 0x000fe20007f1e0ff */
[----:B------:R-:W-:Y:S01]  /*1960*/  IMAD.MOV.U32 R68, RZ, RZ, -0x80 ;  /* 0xffffff80ff447424 */ /* 0x000fe200078e00ff */
[----:B------:R-:W-:Y:S01]  /*1970*/  CS2R R38, SRZ ;  /* 0x0000000000267805 */ /* 0x000fe2000001ff00 */
[----:B------:R-:W-:Y:S01]  /*1980*/  IMAD.X R64, RZ, RZ, R65, P1 ;  /* 0x000000ffff407224 */ /* 0x000fe200008e0641 */
[----:B------:R-:W-:Y:S01]  /*1990*/  SHF.R.U32.HI R65, RZ, 0x5, R2 ;  /* 0x00000005ff417819 */ /* 0x000fe20000011602 */
[----:B------:R-:W-:Y:S01]  /*19a0*/  IMAD.X R63, RZ, RZ, R25, P0 ;  /* 0x000000ffff3f7224 */ /* 0x000fe200000e0619 */
[----:B------:R-:W-:Y:S02]  /*19b0*/  CS2R R24, SRZ ;  /* 0x0000000000187805 */ /* 0x000fe4000001ff00 */
[----:B------:R-:W-:-:S07]  /*19c0*/  LOP3.LUT R65, R65, 0x7fffffc, RZ, 0xc0, !PT ;  /* 0x07fffffc41417812 */ /* 0x000fce00078ec0ff */
.L_x_0:
[----:B------:R-:W1:Y:S01]  /*19d0*/  SHFL.IDX PT, R42, R65, RZ, 0x1f ;  /* 0x00001fff412a7589 */ /* 0x000e6200000e0000 */
[----:B------:R-:W-:Y:S01]  /*19e0*/  UIADD3 UR11, UR11, 0x1, URZ ;  /* 0x000000010b0b7890 */ /* 0x000fe2000fffe03f */
[----:B------:R-:W-:-:S04]  /*19f0*/  DEPBAR.LE SB0, 0x6 ;  /* 0x000081800000791a */ /* 0x000fc80000000000 */
[----:B------:R-:W-:Y:S01]  /*1a00*/  UISETP.GE.AND UP0, UPT, UR11, 0x5, UPT ;  /* 0x000000050b00788c */ /* 0x000fe2000bf06270 */
[----:B------:R-:W-:Y:S01]  /*1a10*/  BAR.SYNC.DEFER_BLOCKING 0x0 ;  /* 0x0000000000007b1d */ /* 0x000fe20000010000 */
[----:B------:R-:W-:Y:S01]  /*1a20*/  UIADD3 UR12, UR12, 0x1, URZ ;  /* 0x000000010c0c7890 */ /* 0x000fe2000fffe03f */
[----:B------:R-:W-:Y:S01]  /*1a30*/  VIADD R68, R68, 0x80 ;  /* 0x0000008044447836 */ /* 0x000fe20000000000 */
[----:B------:R-:W-:-:S03]  /*1a40*/  USEL UR11, UR11, URZ, !UP0 ;  /* 0x0000003f0b0b7287 */ /* 0x000fc6000c000000 */
[----:B------:R-:W-:Y:S01]  /*1a50*/  UMOV UR19, 0x40000040 ;  /* 0x4000004000137882 */ /* 0x000fe20000000000 */
[----:B------:R-:W-:Y:S01]  /*1a60*/  ULEA UR4, UR11, UR10, 0xe ;  /* 0x0000000a0b047291 */ /* 0x000fe2000f8e703f */
[----:B------:R-:W-:-:S03]  /*1a70*/  ISETP.GE.U32.AND P0, PT, R68, 0xa00, PT ;  /* 0x00000a004400780c */ /* 0x000fc60003f06070 */
[----:B------:R-:W-:Y:S02]  /*1a80*/  USHF.R.U32.HI UR8, URZ, 0x4, UR4 ;  /* 0x000000043f087899 */ /* 0x000fe40008011604 */
[----:B------:R-:W-:Y:S02]  /*1a90*/  ULEA UR4, UR11, UR13, 0xd ;  /* 0x0000000d0b047291 */ /* 0x000fe4000f8e683f */
[----:B------:R-:W-:Y:S01]  /*1aa0*/  ULOP3.LUT UR8, UR8, 0x3fff, URZ, 0xc0, !UPT ;  /* 0x00003fff08087892 */ /* 0x000fe2000f8ec03f */
[----:B-1----:R-:W-:Y:S01]  /*1ab0*/  R2UR UR5, R42 ;  /* 0x000000002a0572ca */ /* 0x002fe200000e0000 */
[----:B------:R-:W-:Y:S01]  /*1ac0*/  USHF.R.U32.HI UR4, URZ, 0x4, UR4 ;  /* 0x000000043f047899 */ /* 0x000fe20008011604 */
[----:B------:R-:W-:-:S03]  /*1ad0*/  IADD3 R42, P1, R54, UR6, RZ ;  /* 0x00000006362a7c10 */ /* 0x000fc6000ff3e0ff */
[----:B------:R-:W-:Y:S01]  /*1ae0*/  ULOP3.LUT UR4, UR4, 0x3fff, URZ, 0xc0, !UPT ;  /* 0x00003fff04047892 */ /* 0x000fe2000f8ec03f */
[----:B------:R-:W-:Y:S01]  /*1af0*/  IADD3.X R43, R56, UR7, RZ, P1, !PT ;  /* 0x00000007382b7c10 */ /* 0x000fe20008ffe4ff */
[----:B------:R-:W-:Y:S01]  /*1b00*/  WARPGROUP.ARRIVE ;  /* 0x00000000000079c5 */ /* 0x000fe20000000000 */
[----:B------:R-:W-:Y:S01]  /*1b10*/  IADD3 R48, P1, R51, UR6, RZ ;  /* 0x0000000633307c10 */ /* 0x000fe2000ff3e0ff */
[----:B------:R-:W-:-:S03]  /*1b20*/  ULOP3.LUT UR18, UR4, 0x1000000, URZ, 0xfc, !UPT ;  /* 0x0100000004127892 */ /* 0x000fc6000f8efc3f */
[----:B------:R-:W-:Y:S01]  /*1b30*/  IADD3.X R49, R55, UR7, RZ, P1, !PT ;  /* 0x0000000737317c10 */ /* 0x000fe20008ffe4ff */
[----:B------:R-:W-:Y:S01]  /*1b40*/  USHF.L.U32 UR5, UR5, 0x7, URZ ;  /* 0x0000000705057899 */ /* 0x000fe2000800063f */
[----:B------:R-:W-:-:S03]  /*1b50*/  IADD3 R44, P1, R41, UR6, RZ ;  /* 0x00000006292c7c10 */ /* 0x000fc6000ff3e0ff */
[----:B------:R-:W-:Y:S01]  /*1b60*/  ULOP3.LUT UR5, UR5, 0x180, URZ, 0xc0, !UPT ;  /* 0x0000018005057892 */ /* 0x000fe2000f8ec03f */
[----:B------:R-:W-:Y:S02]  /*1b70*/  IADD3.X R45, R53, UR7, RZ, P1, !PT ;  /* 0x00000007352d7c10 */ /* 0x000fe40008ffe4ff */
[----:B------:R-:W-:Y:S01]  /*1b80*/  IADD3 R46, P1, R40, UR6, RZ ;  /* 0x00000006282e7c10 */ /* 0x000fe2000ff3e0ff */
[----:B------:R-:W-:-:S03]  /*1b90*/  UIADD3 UR8, UP0, UR5, UR8, URZ ;  /* 0x0000000805087290 */ /* 0x000fc6000ff1e03f */
[----:B------:R-:W-:Y:S01]  /*1ba0*/  UMOV UR5, URZ ;  /* 0x0000003f00057c82 */ /* 0x000fe20008000000 */
[----:B------:R-:W-:Y:S02]  /*1bb0*/  UIADD3.X UR9, URZ, URZ, URZ, UP0, !UPT ;  /* 0x0000003f3f097290 */ /* 0x000fe400087fe43f */
[----:B------:R-:W-:Y:S02]  /*1bc0*/  ULOP3.LUT UR16, UR8, 0x2000000, URZ, 0xfc, !UPT ;  /* 0x0200000008107892 */ /* 0x000fe4000f8efc3f */
[----:B------:R-:W-:Y:S02]  /*1bd0*/  ULOP3.LUT UR17, UR9, 0x40000040, URZ, 0xfc, !UPT ;  /* 0x4000004009117892 */ /* 0x000fe4000f8efc3f */
[----:B------:R-:W-:-:S04]  /*1be0*/  UISETP.GE.AND UP0, UPT, UR12, 0x5, UPT ;  /* 0x000000050c00788c */ /* 0x000fc8000bf06270 */
[----:B------:R-:W-:-:S03]  /*1bf0*/  USEL UR12, UR12, URZ, !UP0 ;  /* 0x0000003f0c0c7287 */ /* 0x000fc6000c000000 */
[----:B------:R-:W-:Y:S01]  /*1c00*/  HGMMA.64x32x16.F32.BF16 R24, gdesc[UR16], R24 ;  /* 0x00600000101879f0 */ /* 0x000fe20008701818 */
[----:B------:R-:W-:Y:S01]  /*1c10*/  UMOV UR16, 0x2000002 ;  /* 0x0200000200107882 */ /* 0x000fe20000000000 */
[----:B------:R-:W-:Y:S01]  /*1c20*/  UMOV UR17, 0x40000040 ;  /* 0x4000004000117882 */ /* 0x000fe20000000000 */
[----:B------:R-:W-:Y:S01]  /*1c30*/  UMOV UR18, 0x1000002 ;  /* 0x0100000200127882 */ /* 0x000fe20000000000 */
[----:B------:R-:W-:Y:S01]  /*1c40*/  UMOV UR19, 0x40000040 ;  /* 0x4000004000137882 */ /* 0x000fe20000000000 */
[----:B------:R-:W-:Y:S02]  /*1c50*/  UIADD3.64 UR16, UR8, UR16, URZ ;  /* 0x0000001008107297 */ /* 0x000fe4000fffe03f */
[----:B------:R-:W-:-:S09]  /*1c60*/  UIADD3.64 UR18, UR4, UR18, URZ ;  /* 0x0000001204127297 */ /* 0x000fd2000fffe03f */
        /* <DEDUP_REMOVED lines=41> */
[----:B------:R-:W-:Y:S02]  /*1f00*/  UIADD3.64 UR18, UR4, UR18, URZ ;  /* 0x0000001204127297 */ /* 0x000fe4000fffe03f */
[----:B------:R-:W-:-:S06]  /*1f10*/  ULEA UR4, UR12, UR10, 0xe ;  /* 0x0000000a0c047291 */ /* 0x000fcc000f8e703f */
[----:B------:R-:W-:Y:S02]  /*1f20*/  LEA R69, R7, UR4, 0x1 ;  /* 0x0000000407457c11 */ /* 0x000fe4000f8e08ff */
[----:B------:R-:W-:Y:S01]  /*1f30*/  LEA R47, R11, UR4, 0x1 ;  /* 0x000000040b2f7c11 */ /* 0x000fe2000f8e08ff */
[----:B------:R-:W-:Y:S03]  /*1f40*/  HGMMA.64x32x16.F32.BF16 R24, gdesc[UR16], R24, gsb0 ;  /* 0x00600000101879f0 */ /* 0x000fe60008001818 */
[----:B------:R-:W-:Y:S02]  /*1f50*/  WARPGROUP.DEPBAR.LE gsb0, 0x1 ;  /* 0x00008000000079c5 */ /* 0x000fe40000010100 */
[----:B------:R-:W-:Y:S06]  /*1f60*/  BAR.SYNC.DEFER_BLOCKING 0x0 ;  /* 0x0000000000007b1d */ /* 0x000fec0000010000 */
[----:B------:R-:W-:Y:S01]  /*1f70*/  @!PT LDS RZ, [RZ] ;  /* 0x00000000fffff984 */ /* 0x000fe20000000800 */
[----:B------:R-:W-:Y:S01]  /*1f80*/  @!PT LDS RZ, [RZ] ;  /* 0x00000000fffff984 */ /* 0x000fe20000000800 */
[----:B------:R-:W-:Y:S01]  /*1f90*/  @!PT LDS RZ, [RZ] ;  /* 0x00000000fffff984 */ /* 0x000fe20000000800 */
[----:B------:R1:W-:Y:S02]  /*1fa0*/  LDGSTS.E.BYPASS.128 [R69], desc[UR14][R42.64], !P0 ;  /* 0x000000002a457fae */ /* 0x0003e4000c101c4e */
[----:B-1----:R-:W-:-:S05]  /*1fb0*/  LEA R69, R9, UR4, 0x1 ;  /* 0x0000000409457c11 */ /* 0x002fca000f8e08ff */
[----:B------:R1:W-:Y:S04]  /*1fc0*/  LDGSTS.E.BYPASS.128 [R69], desc[UR14][R48.64], !P0 ;  /* 0x0000000030457fae */ /* 0x0003e8000c101c4e */
[----:B------:R2:W-:Y:S01]  /*1fd0*/  LDGSTS.E.BYPASS.128 [R47], desc[UR14][R44.64], !P0 ;  /* 0x000000002c2f7fae */ /* 0x0005e2000c101c4e */
[----:B-1----:R-:W-:Y:S02]  /*1fe0*/  LEA R69, R13, UR4, 0x1 ;  /* 0x000000040d457c11 */ /* 0x002fe4000f8e08ff */
[----:B--2---:R-:W-:Y:S02]  /*1ff0*/  IADD3.X R47, R52, UR7, RZ, P1, !PT ;  /* 0x00000007342f7c10 */ /* 0x004fe40008ffe4ff */
[----:B------:R-:W-:-:S03]  /*2000*/  IADD3 R42, P1, R22, UR6, RZ ;  /* 0x00000006162a7c10 */ /* 0x000fc6000ff3e0ff */
[----:B------:R1:W-:Y:S01]  /*2010*/  LDGSTS.E.BYPASS.128 [R69], desc[UR14][R46.64], !P0 ;  /* 0x000000002e457fae */ /* 0x0003e2000c101c4e */
[----:B------:R-:W-:Y:S02]  /*2020*/  IADD3.X R43, R50, UR7, RZ, P1, !PT ;  /* 0x00000007322b7c10 */ /* 0x000fe40008ffe4ff */
[----:B------:R-:W-:-:S04]  /*2030*/  IADD3 R48, P1, R19, UR6, RZ ;  /* 0x0000000613307c10 */ /* 0x000fc8000ff3e0ff */
[----:B------:R-:W-:Y:S02]  /*2040*/  IADD3.X R49, R23, UR7, RZ, P1, !PT ;  /* 0x0000000717317c10 */ /* 0x000fe40008ffe4ff */
[----:B------:R-:W-:Y:S02]  /*2050*/  IADD3 R44, P1, R18, UR6, RZ ;  /* 0x00000006122c7c10 */ /* 0x000fe4000ff3e0ff */
[----:B-1----:R-:W-:Y:S02]  /*2060*/  LEA R69, R3, UR4, 0x1 ;  /* 0x0000000403457c11 */ /* 0x002fe4000f8e08ff */
[----:B------:R-:W-:Y:S02]  /*2070*/  IADD3.X R45, R21, UR7, RZ, P1, !PT ;  /* 0x00000007152d7c10 */ /* 0x000fe40008ffe4ff */
[----:B------:R-:W-:Y:S01]  /*2080*/  IADD3 R46, P1, R16, UR6, RZ ;  /* 0x00000006102e7c10 */ /* 0x000fe2000ff3e0ff */
[----:B------:R1:W-:Y:S03]  /*2090*/  LDGSTS.E.BYPASS.128 [R69], desc[UR14][R42.64], !P0 ;  /* 0x000000002a457fae */ /* 0x0003e6000c101c4e */
[----:B------:R-:W-:-:S02]  /*20a0*/  IADD3.X R47, R20, UR7, RZ, P1, !PT ;  /* 0x00000007142f7c10 */ /* 0x000fc40008ffe4ff */
[----:B-1----:R-:W-:Y:S02]  /*20b0*/  LEA R43, R4, UR4, 0x1 ;  /* 0x00000004042b7c11 */ /* 0x002fe4000f8e08ff */
[----:B------:R-:W-:Y:S02]  /*20c0*/  LEA R69, R6, UR4, 0x1 ;  /* 0x0000000406457c11 */ /* 0x000fe4000f8e08ff */
[----:B------:R-:W-:Y:S01]  /*20d0*/  IADD3 R42, P1, R62, UR6, RZ ;  /* 0x000000063e2a7c10 */ /* 0x000fe2000ff3e0ff */
[----:B------:R1:W-:Y:S02]  /*20e0*/  LDGSTS.E.BYPASS.128 [R43], desc[UR14][R48.64], !P0 ;  /* 0x00000000302b7fae */ /* 0x0003e4000c101c4e */
[----:B-1----:R-:W-:Y:S01]  /*20f0*/  LEA R49, R5, UR4, 0x1 ;  /* 0x0000000405317c11 */ /* 0x002fe2000f8e08ff */
[----:B------:R-:W-:Y:S01]  /*2100*/  ULEA UR4, UR12, UR13, 0xd ;  /* 0x0000000d0c047291 */ /* 0x000fe2000f8e683f */
[----:B------:R-:W-:-:S03]  /*2110*/  IADD3.X R43, R64, UR7, RZ, P1, !PT ;  /* 0x00000007402b7c10 */ /* 0x000fc60008ffe4ff */
[----:B------:R1:W-:Y:S04]  /*2120*/  LDGSTS.E.BYPASS.128 [R49], desc[UR14][R44.64], !P0 ;  /* 0x000000002c317fae */ /* 0x0003e8000c101c4e */
[----:B------:R2:W-:Y:S04]  /*2130*/  LDGSTS.E.BYPASS.128 [R69], desc[UR14][R46.64], !P0 ;  /* 0x000000002e457fae */ /* 0x0005e8000c101c4e */
[----:B------:R-:W0:Y:S01]  /*2140*/  LDGDEPBAR ;  /* 0x00000000000079af */ /* 0x000e220000000000 */
[----:B-1----:R-:W-:Y:S02]  /*2150*/  IADD3 R44, P1, R61, UR6, RZ ;  /* 0x000000063d2c7c10 */ /* 0x002fe4000ff3e0ff */
[----:B--2---:R-:W-:-:S02]  /*2160*/  LEA R69, R8, UR4, 0x1 ;  /* 0x0000000408457c11 */ /* 0x004fc4000f8e08ff */
[----:B------:R-:W-:Y:S02]  /*2170*/  IADD3.X R45, R63, UR7, RZ, P1, !PT ;  /* 0x000000073f2d7c10 */ /* 0x000fe40008ffe4ff */
[----:B------:R-:W-:Y:S01]  /*2180*/  IADD3 R46, P1, R58, UR6, RZ ;  /* 0x000000063a2e7c10 */ /* 0x000fe2000ff3e0ff */
[----:B------:R1:W-:Y:S03]  /*2190*/  LDGSTS.E.BYPASS.128 [R69], desc[UR14][R42.64], !P0 ;  /* 0x000000002a457fae */ /* 0x0003e6000c101c4e */
[----:B------:R-:W-:Y:S02]  /*21a0*/  IADD3.X R47, R60, UR7, RZ, P1, !PT ;  /* 0x000000073c2f7c10 */ /* 0x000fe40008ffe4ff */
[----:B------:R-:W-:Y:S01]  /*21b0*/  IADD3 R48, P1, R57, UR6, RZ ;  /* 0x0000000639307c10 */ /* 0x000fe2000ff3e0ff */
[----:B------:R-:W-:-:S03]  /*21c0*/  UIADD3 UR6, UP0, UR6, 0x100, URZ ;  /* 0x0000010006067890 */ /* 0x000fc6000ff1e03f */
[----:B------:R-:W-:Y:S01]  /*21d0*/  IADD3.X R49, R59, UR7, RZ, P1, !PT ;  /* 0x000000073b317c10 */ /* 0x000fe20008ffe4ff */
[----:B------:R-:W-:Y:S01]  /*21e0*/  UIADD3.X UR7, URZ, UR7, URZ, UP0, !UPT ;  /* 0x000000073f077290 */ /* 0x000fe200087fe43f */
[----:B-1----:R-:W-:Y:S02]  /*21f0*/  LEA R43, R10, UR4, 0x1 ;  /* 0x000000040a2b7c11 */ /* 0x002fe4000f8e08ff */
[----:B------:R-:W-:-:S03]  /*2200*/  LEA R69, R14, UR4, 0x1 ;  /* 0x000000040e457c11 */ /* 0x000fc6000f8e08ff */
[----:B------:R1:W-:Y:S02]  /*2210*/  LDGSTS.E.BYPASS.128 [R43], desc[UR14][R44.64], !P0 ;  /* 0x000000002c2b7fae */ /* 0x0003e4000c101c4e */
[----:B-1----:R-:W-:-:S05]  /*2220*/  LEA R45, R12, UR4, 0x1 ;  /* 0x000000040c2d7c11 */ /* 0x002fca000f8e08ff */
[----:B------:R1:W-:Y:S04]  /*2230*/  LDGSTS.E.BYPASS.128 [R45], desc[UR14][R46.64], !P0 ;  /* 0x000000002e2d7fae */ /* 0x0003e8000c101c4e */
[----:B------:R1:W-:Y:S01]  /*2240*/  LDGSTS.E.BYPASS.128 [R69], desc[UR14][R48.64], !P0 ;  /* 0x0000000030457fae */ /* 0x0003e2000c101c4e */
[----:B------:R-:W-:-:S03]  /*2250*/  ISETP.GE.U32.AND P0, PT, R68, 0xb80, PT ;  /* 0x00000b804400780c */ /* 0x000fc60003f06070 */
[----:B------:R-:W0:Y:S10]  /*2260*/  LDGDEPBAR ;  /* 0x00000000000079af */ /* 0x000e340000000000 */
[----:B-1----:R-:W-:Y:S05]  /*2270*/  @!P0 BRA `(.L_x_0) ;  /* 0xfffffff400d48947 */ /* 0x002fea000383ffff */
[----:B------:R-:W-:Y:S02]  /*2280*/  WARPGROUP.DEPBAR.LE gsb0, 0x0 ;  /* 0x00008000000079c5 */ /* 0x000fe40000010000 */
[----:B------:R-:W-:-:S04]  /*2290*/  DEPBAR.LE SB0, 0x0 ;  /* 0x000080000000791a */ /* 0x000fc80000000000 */
[--C-:B------:R-:W-:Y:S02]  /*22a0*/  SHF.R.U32.HI R3, RZ, 0x1, R2.reuse ;  /* 0x00000001ff037819 */ /* 0x100fe40000011602 */
[----:B------:R-:W-:Y:S02]  /*22b0*/  SHF.R.U32.HI R6, RZ, 0x5, R2 ;  /* 0x00000005ff067819 */ /* 0x000fe40000011602 */
[C---:B------:R-:W-:Y:S01]  /*22c0*/  LOP3.LUT R4, R2.reuse, 0xf, RZ, 0xc0, !PT ;  /* 0x0000000f02047812 */ /* 0x040fe200078ec0ff */
[----:B------:R-:W-:Y:S01]  /*22d0*/  IMAD.SHL.U32 R2, R2, 0x8, RZ ;  /* 0x0000000802027824 */ /* 0x000fe200078e00ff */
[----:B------:R-:W-:Y:S02]  /*22e0*/  LOP3.LUT R5, R3, 0x8, RZ, 0xc0, !PT ;  /* 0x0000000803057812 */ /* 0x000fe400078ec0ff */
[----:B------:R-:W-:Y:S02]  /*22f0*/  LOP3.LUT R3, R6, 0x3, RZ, 0xc0, !PT ;  /* 0x0000000306037812 */ /* 0x000fe400078ec0ff */
[----:B------:R-:W-:Y:S01]  /*2300*/  F2FP.BF16.F32.PACK_AB R24, R25, R24 ;  /* 0x000000181918723e */ /* 0x000fe200000010ff */
[----:B------:R-:W-:Y:S01]  /*2310*/  IMAD R4, R4, 0x28, R5 ;  /* 0x0000002804047824 */ /* 0x000fe200078e0205 */
[----:B------:R-:W-:-:S02]  /*2320*/  F2FP.BF16.F32.PACK_AB R25, R27, R26 ;  /* 0x0000001a1b19723e */ /* 0x000fc400000010ff */
[----:B------:R-:W-:Y:S01]  /*2330*/  F2FP.BF16.F32.PACK_AB R32, R33, R32 ;  /* 0x000000202120723e */ /* 0x000fe200000010ff */
[----:B------:R-:W-:Y:S01]  /*2340*/  IMAD R4, R3, 0x280, R4 ;  /* 0x0000028003047824 */ /* 0x000fe200078e0204 */
[----:B------:R-:W-:Y:S02]  /*2350*/  F2FP.BF16.F32.PACK_AB R26, R29, R28 ;  /* 0x0000001c1d1a723e */ /* 0x000fe400000010ff */
[----:B------:R-:W-:Y:S02]  /*2360*/  F2FP.BF16.F32.PACK_AB R27, R31, R30 ;  /* 0x0000001e1f1b723e */ /* 0x000fe400000010ff */
[----:B------:R-:W-:Y:S02]  /*2370*/  F2FP.BF16.F32.PACK_AB R33, R35, R34 ;  /* 0x000000222321723e */ /* 0x000fe400000010ff */
[----:B------:R-:W-:Y:S01]  /*2380*/  LEA R6, R4, UR10, 0x1 ;  /* 0x0000000a04067c11 */ /* 0x000fe2000f8e08ff */
[----:B------:R-:W-:Y:S01]  /*2390*/  BAR.SYNC.DEFER_BLOCKING 0x0 ;  /* 0x0000000000007b1d */ /* 0x000fe20000010000 */
[----:B------:R-:W-:-:S02]  /*23a0*/  F2FP.BF16.F32.PACK_AB R34, R37, R36 ;  /* 0x000000242522723e */ /* 0x000fc400000010ff */
[----:B------:R-:W-:Y:S02]  /*23b0*/  F2FP.BF16.F32.PACK_AB R35, R39, R38 ;  /* 0x000000262723723e */ /* 0x000fe400000010ff */
[----:B------:R-:W-:-:S03]  /*23c0*/  LOP3.LUT R66, R66, 0x7, RZ, 0xc0, !PT ;  /* 0x0000000742427812 */ /* 0x000fc600078ec0ff */
[----:B------:R-:W1:Y:S01]  /*23d0*/  LDC.64 R4, c[0x0][0x220] ;  /* 0x00008800ff047b82 */ /* 0x000e620000000a00 */
[----:B------:R-:W-:Y:S01]  /*23e0*/  LOP3.LUT R2, R15, 0x18, R2, 0xf8, !PT ;  /* 0x000000180f027812 */ /* 0x000fe200078ef802 */
[----:B------:R-:W-:-:S03]  /*23f0*/  IMAD R66, R3, 0x8, R66 ;  /* 0x0000000803427824 */ /* 0x000fc600078e0242 */
[----:B------:R-:W-:Y:S02]  /*2400*/  ISETP.GE.AND P0, PT, R2, 0x3000, PT ;  /* 0x000030000200780c */ /* 0x000fe40003f06270 */
[C---:B------:R-:W-:Y:S01]  /*2410*/  LOP3.LUT R3, R17.reuse, 0x20, RZ, 0xfc, !PT ;  /* 0x0000002011037812 */ /* 0x040fe200078efcff */
[----:B------:R-:W-:Y:S01]  /*2420*/  IMAD R66, R66, 0x28, R67 ;  /* 0x0000002842427824 */ /* 0x000fe200078e0243 */
[CC--:B------:R-:W-:Y:S01]  /*2430*/  ISETP.LT.AND P1, PT, R17.reuse, R0.reuse, !P0 ;  /* 0x000000001100720c */ /* 0x0c0fe20004721270 */
[----:B------:R-:W-:Y:S01]  /*2440*/  IMAD R17, R17, 0x3000, R2 ;  /* 0x0000300011117824 */ /* 0x000fe200078e0202 */
[----:B------:R-:W-:Y:S02]  /*2450*/  ISETP.LT.AND P0, PT, R3, R0, !P0 ;  /* 0x000000000300720c */ /* 0x000fe40004701270 */
[----:B------:R-:W-:Y:S01]  /*2460*/  LEA R66, R66, UR10, 0x1 ;  /* 0x0000000a42427c11 */ /* 0x000fe2000f8e08ff */
[----:B------:R-:W-:Y:S04]  /*2470*/  STSM.16.M88.4 [R6], R24 ;  /* 0x0000001806007844 */ /* 0x000fe80000000200 */
[----:B------:R-:W-:Y:S01]  /*2480*/  STSM.16.M88.4 [R6+0x20], R32 ;  /* 0x0000202006007844 */ /* 0x000fe20000000200 */
[----:B-1----:R-:W-:Y:S01]  /*2490*/  IMAD.WIDE R2, R17, 0x2, R4 ;  /* 0x0000000211027825 */ /* 0x002fe200078e0204 */
[----:B------:R-:W-:Y:S06]  /*24a0*/  BAR.SYNC.DEFER_BLOCKING 0x0 ;  /* 0x0000000000007b1d */ /* 0x000fec0000010000 */
[----:B------:R-:W1:Y:S04]  /*24b0*/  LDS.128 R8, [R66] ;  /* 0x0000000042087984 */ /* 0x000e680000000c00 */
[----:B-1----:R1:W-:Y:S01]  /*24c0*/  @P1 STG.E.128 desc[UR14][R2.64], R8 ;  /* 0x0000000802001986 */ /* 0x0023e2000c101d0e */
[----:B------:R-:W-:Y:S05]  /*24d0*/  @!P0 EXIT ;  /* 0x000000000000894d */ /* 0x000fea0003800000 */
[----:B------:R-:W1:Y:S01]  /*24e0*/  LDS.128 R64, [R66+0xa00] ;  /* 0x000a000042407984 */ /* 0x000e620000000c00 */
[----:B------:R-:W-:-:S04]  /*24f0*/  VIADD R17, R17, 0x60000 ;  /* 0x0006000011117836 */ /* 0x000fc80000000000 */
[----:B------:R-:W-:-:S05]  /*2500*/  IMAD.WIDE R4, R17, 0x2, R4 ;  /* 0x0000000211047825 */ /* 0x000fca00078e0204 */
[----:B-1----:R-:W-:Y:S01]  /*2510*/  STG.E.128 desc[UR14][R4.64], R64 ;  /* 0x0000004004007986 */ /* 0x002fe2000c101d0e */
[----:B------:R-:W-:Y:S05]  /*2520*/  EXIT ;  /* 0x000000000000794d */ /* 0x000fea0003800000 */
.L_x_1:
[----:B------:R-:W-:-:S00]  /*2530*/  BRA `(.L_x_1) ;  /* 0xfffffffc00fc7947 */ /* 0x000fc0000383ffff */
[----:B------:R-:W-:-:S00]  /*2540*/  NOP ;  /* 0x0000000000007918 */ /* 0x000fc00000000000 */
        /* <DEDUP_REMOVED lines=11> */
.L_x_2:


//--------------------- .nv.shared.triton_mm      --------------------------
	.section	.nv.shared.triton_mm,"aw",@nobits
	.sectionflags	@""
	.align	16
	.zero		1024


//--------------------- .nv.constant0.triton_mm   --------------------------
	.section	.nv.constant0.triton_mm,"a",@progbits
	.sectionflags	@""
	.align	4
.nv.constant0.triton_mm:
	.zero		560
